def attn_fwd(
    Q,
    K,
    V,
    Out,
    Lse,
    sm_scale,
    stride_qz,
    stride_qh,
    stride_qm,
    stride_qk,
    stride_kz,
    stride_kh,
    stride_kn,
    stride_kk,
    stride_vz,
    stride_vh,
    stride_vn,
    stride_vk,
    stride_oz,
    stride_oh,
    stride_om,
    stride_ok,
    seqlen_q,
    seqlen_k,
    BLOCK_M: tl.constexpr,
    BLOCK_N: tl.constexpr,
    HEAD_DIM: tl.constexpr,
    CAUSAL: tl.constexpr,
):
    start_m = tl.program_id(0)
    off_hz = tl.program_id(1)
    q_off = off_hz * stride_qh
    k_off = off_hz * stride_kh
    v_off = off_hz * stride_vh
    offs_m = start_m * BLOCK_M + tl.arange(0, BLOCK_M)
    offs_d = tl.arange(0, HEAD_DIM)
    offs_n = tl.arange(0, BLOCK_N)
    q_ptrs = Q + q_off + offs_m[:, None] * stride_qm + offs_d[None, :] * stride_qk
    k_ptrs = K + k_off + offs_d[:, None] * stride_kk + offs_n[None, :] * stride_kn
    v_ptrs = V + v_off + offs_n[:, None] * stride_vn + offs_d[None, :] * stride_vk
    m_i = tl.full([BLOCK_M], float("-inf"), dtype=tl.float32)
    l_i = tl.zeros([BLOCK_M], dtype=tl.float32) + 1.0
    acc = tl.zeros([BLOCK_M, HEAD_DIM], dtype=tl.float32)
    q = tl.load(q_ptrs)
    acc, l_i, m_i = _attn_fwd_inner(
        acc,
        l_i,
        m_i,
        q,
        k_ptrs,
        v_ptrs,
        sm_scale,
        stride_kn,
        stride_vn,
        start_m,
        seqlen_k,
        BLOCK_M,
        BLOCK_N,
        HEAD_DIM,
        CAUSAL,
    )
    acc = acc / l_i[:, None]
    lse = m_i + tl.math.log2(l_i) / 1.4426950408889634
    o_ptrs = (
        Out
        + off_hz * stride_oh
        + offs_m[:, None] * stride_om
        + offs_d[None, :] * stride_ok
    )
    tl.store(o_ptrs, acc.to(Out.dtype.element_ty))
    tl.store(Lse + off_hz * seqlen_q + offs_m, lse)

# config = {"BLOCK_M": 256, "BLOCK_N": 64, "HEAD_DIM": 128, "arch": "sm_90", "causal": false, "dtype": "fp16", "num_stages": 2, "num_warps": 8}
# arch = sm_90


// ===== COMPILED SASS (sm_90a) =====

	.target	sm_90a

	.elftype	@"ET_EXEC"


//--------------------- .note.nv.tkinfo           --------------------------
	.section	.note.nv.tkinfo,"",@"SHT_NOTE"
	.sectionflags	@"SHF_NOTE_NV_TKINFO"
	.tkinfo
        /*0018*/ 	.word	0x00000002
        /*0030*/ 	.string	""
        /*0030*/ 	.string	"ptxas"
        /*0030*/ 	.string	"Cuda compilation tools, release 13.0, V13.0.88"
        /*0030*/ 	.string	"Build cuda_13.0.r13.0/compiler.36424714_0"
        /*0030*/ 	.string	"-v  -suppress-debug-info  -lineinfo  -arch sm_90a "



//--------------------- .note.nv.cuinfo           --------------------------
	.section	.note.nv.cuinfo,"",@"SHT_NOTE"
	.sectionflags	@"SHF_NOTE_NV_CUINFO"
        /*0018*/ 	.short	0x0002
        /*001a*/ 	.short	0x005a
        /*001c*/ 	.short	0x0082
	.zero		2


//--------------------- .nv.info                  --------------------------
	.section	.nv.info,"",@"SHT_CUDA_INFO"
	.align	4


	//----- nvinfo : EIATTR_REGCOUNT
	.align		4
        /*0000*/ 	.byte	0x04, 0x2f
        /*0002*/ 	.short	(.L_2 - .L_1)
	.align		4
.L_1:
        /*0004*/ 	.word	index@(attn_fwd)
        /*0008*/ 	.word	0x000000ff


	//----- nvinfo : EIATTR_FRAME_SIZE
	.align		4
.L_2:
        /*000c*/ 	.byte	0x04, 0x11
        /*000e*/ 	.short	(.L_4 - .L_3)
	.align		4
.L_3:
        /*0010*/ 	.word	index@(attn_fwd)
        /*0014*/ 	.word	0x00000218


	//----- nvinfo : EIATTR_MIN_STACK_SIZE
	.align		4
.L_4:
        /*0018*/ 	.byte	0x04, 0x12
        /*001a*/ 	.short	(.L_6 - .L_5)
	.align		4
.L_5:
        /*001c*/ 	.word	index@(attn_fwd)
        /*0020*/ 	.word	0x00000218
.L_6:


//--------------------- .nv.compat                --------------------------
	.section	.nv.compat,"",@"SHT_CUDA_COMPAT_INFO"
	.align	4
        /*0000*/ 	.byte	0x02, 0x09, 0x01, 0x00, 0x02, 0x02, 0x04, 0x00, 0x02, 0x05, 0x05, 0x00, 0x03, 0x07, 0x01, 0x01
        /*0010*/ 	.byte	0x02, 0x03, 0x00, 0x00, 0x02, 0x06, 0x01, 0x00, 0x04, 0x0b, 0x08, 0x00, 0x00, 0x00, 0x00, 0x00
        /*0020*/ 	.byte	0x00, 0x00, 0x00, 0x00


//--------------------- .nv.info.attn_fwd         --------------------------
	.section	.nv.info.attn_fwd,"",@"SHT_CUDA_INFO"
	.sectionflags	@""
	.align	4


	//----- nvinfo : EIATTR_CUDA_API_VERSION
	.align		4
        /*0000*/ 	.byte	0x04, 0x37
        /*0002*/ 	.short	(.L_8 - .L_7)
.L_7:
        /*0004*/ 	.word	0x00000082


	//----- nvinfo : EIATTR_KPARAM_INFO
	.align		4
.L_8:
        /*0008*/ 	.byte	0x04, 0x17
        /*000a*/ 	.short	(.L_10 - .L_9)
.L_9:
        /*000c*/ 	.word	0x00000000
        /*0010*/ 	.short	0x0019
        /*0012*/ 	.short	0x0080
        /*0014*/ 	.byte	0x00, 0xf4, 0x21, 0x00


	//----- nvinfo : EIATTR_KPARAM_INFO
	.align		4
.L_10:
        /*0018*/ 	.byte	0x04, 0x17
        /*001a*/ 	.short	(.L_12 - .L_11)
.L_11:
        /*001c*/ 	.word	0x00000000
        /*0020*/ 	.short	0x0018
        /*0022*/ 	.short	0x0078
        /*0024*/ 	.byte	0x00, 0xf4, 0x21, 0x00


	//----- nvinfo : EIATTR_KPARAM_INFO
	.align		4
.L_12:
        /*0028*/ 	.byte	0x04, 0x17
        /*002a*/ 	.short	(.L_14 - .L_13)
.L_13:
        /*002c*/ 	.word	0x00000000
        /*0030*/ 	.short	0x0017
        /*0032*/ 	.short	0x0070
        /*0034*/ 	.byte	0x00, 0xf0, 0x11, 0x00


	//----- nvinfo : EIATTR_KPARAM_INFO
	.align		4
.L_14:
        /*0038*/ 	.byte	0x04, 0x17
        /*003a*/ 	.short	(.L_16 - .L_15)
.L_15:
        /*003c*/ 	.word	0x00000000
        /*0040*/ 	.short	0x0016
        /*0042*/ 	.short	0x006c
        /*0044*/ 	.byte	0x00, 0xf0, 0x11, 0x00


	//----- nvinfo : EIATTR_KPARAM_INFO
	.align		4
.L_16:
        /*0048*/ 	.byte	0x04, 0x17
        /*004a*/ 	.short	(.L_18 - .L_17)
.L_17:
        /*004c*/ 	.word	0x00000000
        /*0050*/ 	.short	0x0015
        /*0052*/ 	.short	0x0068
        /*0054*/ 	.byte	0x00, 0xf0, 0x11, 0x00


	//----- nvinfo : EIATTR_KPARAM_INFO
	.align		4
.L_18:
        /*0058*/ 	.byte	0x04, 0x17
        /*005a*/ 	.short	(.L_20 - .L_19)
.L_19:
        /*005c*/ 	.word	0x00000000
        /*0060*/ 	.short	0x0014
        /*0062*/ 	.short	0x0064
        /*0064*/ 	.byte	0x00, 0xf0, 0x11, 0x00


	//----- nvinfo : EIATTR_KPARAM_INFO
	.align		4
.L_20:
        /*0068*/ 	.byte	0x04, 0x17
        /*006a*/ 	.short	(.L_22 - .L_21)
.L_21:
        /*006c*/ 	.word	0x00000000
        /*0070*/ 	.short	0x0013
        /*0072*/ 	.short	0x0060
        /*0074*/ 	.byte	0x00, 0xf0, 0x11, 0x00


	//----- nvinfo : EIATTR_KPARAM_INFO
	.align		4
.L_22:
        /*0078*/ 	.byte	0x04, 0x17
        /*007a*/ 	.short	(.L_24 - .L_23)
.L_23:
        /*007c*/ 	.word	0x00000000
        /*0080*/ 	.short	0x0012
        /*0082*/ 	.short	0x005c
        /*0084*/ 	.byte	0x00, 0xf0, 0x11, 0x00


	//----- nvinfo : EIATTR_KPARAM_INFO
	.align		4
.L_24:
        /*0088*/ 	.byte	0x04, 0x17
        /*008a*/ 	.short	(.L_26 - .L_25)
.L_25:
        /*008c*/ 	.word	0x00000000
        /*0090*/ 	.short	0x0011
        /*0092*/ 	.short	0x0058
        /*0094*/ 	.byte	0x00, 0xf0, 0x11, 0x00


	//----- nvinfo : EIATTR_KPARAM_INFO
	.align		4
.L_26:
        /*0098*/ 	.byte	0x04, 0x17
        /*009a*/ 	.short	(.L_28 - .L_27)
.L_27:
        /*009c*/ 	.word	0x00000000
        /*00a0*/ 	.short	0x0010
        /*00a2*/ 	.short	0x0054
        /*00a4*/ 	.byte	0x00, 0xf0, 0x11, 0x00


	//----- nvinfo : EIATTR_KPARAM_INFO
	.align		4
.L_28:
        /*00a8*/ 	.byte	0x04, 0x17
        /*00aa*/ 	.short	(.L_30 - .L_29)
.L_29:
        /*00ac*/ 	.word	0x00000000
        /*00b0*/ 	.short	0x000f
        /*00b2*/ 	.short	0x0050
        /*00b4*/ 	.byte	0x00, 0xf0, 0x11, 0x00


	//----- nvinfo : EIATTR_KPARAM_INFO
	.align		4
.L_30:
        /*00b8*/ 	.byte	0x04, 0x17
        /*00ba*/ 	.short	(.L_32 - .L_31)
.L_31:
        /*00bc*/ 	.word	0x00000000
        /*00c0*/ 	.short	0x000e
        /*00c2*/ 	.short	0x004c
        /*00c4*/ 	.byte	0x00, 0xf0, 0x11, 0x00


	//----- nvinfo : EIATTR_KPARAM_INFO
	.align		4
.L_32:
        /*00c8*/ 	.byte	0x04, 0x17
        /*00ca*/ 	.short	(.L_34 - .L_33)
.L_33:
        /*00cc*/ 	.word	0x00000000
        /*00d0*/ 	.short	0x000d
        /*00d2*/ 	.short	0x0048
        /*00d4*/ 	.byte	0x00, 0xf0, 0x11, 0x00


	//----- nvinfo : EIATTR_KPARAM_INFO
	.align		4
.L_34:
        /*00d8*/ 	.byte	0x04, 0x17
        /*00da*/ 	.short	(.L_36 - .L_35)
.L_35:
        /*00dc*/ 	.word	0x00000000
        /*00e0*/ 	.short	0x000c
        /*00e2*/ 	.short	0x0044
        /*00e4*/ 	.byte	0x00, 0xf0, 0x11, 0x00


	//----- nvinfo : EIATTR_KPARAM_INFO
	.align		4
.L_36:
        /*00e8*/ 	.byte	0x04, 0x17
        /*00ea*/ 	.short	(.L_38 - .L_37)
.L_37:
        /*00ec*/ 	.word	0x00000000
        /*00f0*/ 	.short	0x000b
        /*00f2*/ 	.short	0x0040
        /*00f4*/ 	.byte	0x00, 0xf0, 0x11, 0x00


	//----- nvinfo : EIATTR_KPARAM_INFO
	.align		4
.L_38:
        /*00f8*/ 	.byte	0x04, 0x17
        /*00fa*/ 	.short	(.L_40 - .L_39)
.L_39:
        /*00fc*/ 	.word	0x00000000
        /*0100*/ 	.short	0x000a
        /*0102*/ 	.short	0x003c
        /*0104*/ 	.byte	0x00, 0xf0, 0x11, 0x00


	//----- nvinfo : EIATTR_KPARAM_INFO
	.align		4
.L_40:
        /*0108*/ 	.byte	0x04, 0x17
        /*010a*/ 	.short	(.L_42 - .L_41)
.L_41:
        /*010c*/ 	.word	0x00000000
        /*0110*/ 	.short	0x0009
        /*0112*/ 	.short	0x0038
        /*0114*/ 	.byte	0x00, 0xf0, 0x11, 0x00


	//----- nvinfo : EIATTR_KPARAM_INFO
	.align		4
.L_42:
        /*0118*/ 	.byte	0x04, 0x17
        /*011a*/ 	.short	(.L_44 - .L_43)
.L_43:
        /*011c*/ 	.word	0x00000000
        /*0120*/ 	.short	0x0008
        /*0122*/ 	.short	0x0034
        /*0124*/ 	.byte	0x00, 0xf0, 0x11, 0x00


	//----- nvinfo : EIATTR_KPARAM_INFO
	.align		4
.L_44:
        /*0128*/ 	.byte	0x04, 0x17
        /*012a*/ 	.short	(.L_46 - .L_45)
.L_45:
        /*012c*/ 	.word	0x00000000
        /*0130*/ 	.short	0x0007
        /*0132*/ 	.short	0x0030
        /*0134*/ 	.byte	0x00, 0xf0, 0x11, 0x00


	//----- nvinfo : EIATTR_KPARAM_INFO
	.align		4
.L_46:
        /*0138*/ 	.byte	0x04, 0x17
        /*013a*/ 	.short	(.L_48 - .L_47)
.L_47:
        /*013c*/ 	.word	0x00000000
        /*0140*/ 	.short	0x0006
        /*0142*/ 	.short	0x002c
        /*0144*/ 	.byte	0x00, 0xf0, 0x11, 0x00


	//----- nvinfo : EIATTR_KPARAM_INFO
	.align		4
.L_48:
        /*0148*/ 	.byte	0x04, 0x17
        /*014a*/ 	.short	(.L_50 - .L_49)
.L_49:
        /*014c*/ 	.word	0x00000000
        /*0150*/ 	.short	0x0005
        /*0152*/ 	.short	0x0028
        /*0154*/ 	.byte	0x00, 0xf0, 0x11, 0x00


	//----- nvinfo : EIATTR_KPARAM_INFO
	.align		4
.L_50:
        /*0158*/ 	.byte	0x04, 0x17
        /*015a*/ 	.short	(.L_52 - .L_51)
.L_51:
        /*015c*/ 	.word	0x00000000
        /*0160*/ 	.short	0x0004
        /*0162*/ 	.short	0x0020
        /*0164*/ 	.byte	0x00, 0xf4, 0x21, 0x00


	//----- nvinfo : EIATTR_KPARAM_INFO
	.align		4
.L_52:
        /*0168*/ 	.byte	0x04, 0x17
        /*016a*/ 	.short	(.L_54 - .L_53)
.L_53:
        /*016c*/ 	.word	0x00000000
        /*0170*/ 	.short	0x0003
        /*0172*/ 	.short	0x0018
        /*0174*/ 	.byte	0x00, 0xf4, 0x21, 0x00


	//----- nvinfo : EIATTR_KPARAM_INFO
	.align		4
.L_54:
        /*0178*/ 	.byte	0x04, 0x17
        /*017a*/ 	.short	(.L_56 - .L_55)
.L_55:
        /*017c*/ 	.word	0x00000000
        /*0180*/ 	.short	0x0002
        /*0182*/ 	.short	0x0010
        /*0184*/ 	.byte	0x00, 0xf4, 0x21, 0x00


	//----- nvinfo : EIATTR_KPARAM_INFO
	.align		4
.L_56:
        /*0188*/ 	.byte	0x04, 0x17
        /*018a*/ 	.short	(.L_58 - .L_57)
.L_57:
        /*018c*/ 	.word	0x00000000
        /*0190*/ 	.short	0x0001
        /*0192*/ 	.short	0x0008
        /*0194*/ 	.byte	0x00, 0xf4, 0x21, 0x00


	//----- nvinfo : EIATTR_KPARAM_INFO
	.align		4
.L_58:
        /*0198*/ 	.byte	0x04, 0x17
        /*019a*/ 	.short	(.L_60 - .L_59)
.L_59:
        /*019c*/ 	.word	0x00000000
        /*01a0*/ 	.short	0x0000
        /*01a2*/ 	.short	0x0000
        /*01a4*/ 	.byte	0x00, 0xf4, 0x21, 0x00


	//----- nvinfo : EIATTR_SPARSE_MMA_MASK
	.align		4
.L_60:
        /*01a8*/ 	.byte	0x03, 0x50
        /*01aa*/ 	.short	0x0000


	//----- nvinfo : EIATTR_MAXREG_COUNT
	.align		4
        /*01ac*/ 	.byte	0x03, 0x1b
        /*01ae*/ 	.short	0x00ff


	//----- nvinfo : EIATTR_NUM_BARRIERS
	.align		4
        /*01b0*/ 	.byte	0x02, 0x4c
        /*01b2*/ 	.byte	0x01
	.zero		1


	//----- nvinfo : EIATTR_ANNOTATIONS
	.align		4
        /*01b4*/ 	.byte	0x04, 0x55
        /*01b6*/ 	.short	(.L_62 - .L_61)


	//   ....[0]....
.L_61:
        /*01b8*/ 	.word	0x00000001
        /*01bc*/ 	.byte	0x20, 0x34, 0x00, 0x00, 0x01, 0x00, 0x00, 0x00, 0xd0, 0x36, 0x00, 0x00, 0x01, 0x00, 0x00, 0x00
        /* <DEDUP_REMOVED lines=72> */
        /*064c*/ 	.byte	0x60, 0x80, 0x00, 0x00, 0x01, 0x00, 0x00, 0x00, 0x70, 0x80, 0x00, 0x00


	//----- nvinfo : EIATTR_MERCURY_ISA_VERSION
	.align		4
.L_62:
        /*0658*/ 	.byte	0x03, 0x5f
        /*065a*/ 	.short	0x0101


	//----- nvinfo : EIATTR_COOP_GROUP_MASK_REGIDS
	.align		4
        /*065c*/ 	.byte	0x04, 0x29
        /*065e*/ 	.short	(.L_64 - .L_63)


	//   ....[0]....
.L_63:
        /*0660*/ 	.word	0xffffffff


	//   ....[1]....
        /*0664*/ 	.word	0xffffffff


	//   ....[2]....
        /*0668*/ 	.word	0xffffffff


	//   ....[3]....
        /*066c*/ 	.word	0xffffffff


	//   ....[4]....
        /*0670*/ 	.word	0xffffffff


	//   ....[5]....
        /*0674*/ 	.word	0xffffffff


	//   ....[6]....
        /*0678*/ 	.word	0xffffffff


	//   ....[7]....
        /*067c*/ 	.word	0xffffffff


	//   ....[8]....
        /*0680*/ 	.word	0xffffffff


	//   ....[9]....
        /*0684*/ 	.word	0xffffffff


	//   ....[10]....
        /*0688*/ 	.word	0xffffffff


	//   ....[11]....
        /*068c*/ 	.word	0xffffffff


	//   ....[12]....
        /*0690*/ 	.word	0xffffffff


	//   ....[13]....
        /*0694*/ 	.word	0xffffffff


	//   ....[14]....
        /*0698*/ 	.word	0xffffffff


	//   ....[15]....
        /*069c*/ 	.word	0xffffffff


	//----- nvinfo : EIATTR_COOP_GROUP_INSTR_OFFSETS
	.align		4
.L_64:
        /*06a0*/ 	.byte	0x04, 0x28
        /*06a2*/ 	.short	(.L_66 - .L_65)


	//   ....[0]....
.L_65:
        /*06a4*/ 	.word	0x00005d10


	//   ....[1]....
        /*06a8*/ 	.word	0x00005e30


	//   ....[2]....
        /*06ac*/ 	.word	0x000061f0


	//   ....[3]....
        /*06b0*/ 	.word	0x000062e0


	//   ....[4]....
        /*06b4*/ 	.word	0x00006510


	//   ....[5]....
        /*06b8*/ 	.word	0x000065b0


	//   ....[6]....
        /*06bc*/ 	.word	0x000067a0


	//   ....[7]....
        /*06c0*/ 	.word	0x000067c0


	//   ....[8]....
        /*06c4*/ 	.word	0x00008390


	//   ....[9]....
        /*06c8*/ 	.word	0x000083b0


	//   ....[10]....
        /*06cc*/ 	.word	0x000083c0


	//   ....[11]....
        /*06d0*/ 	.word	0x000083d0


	//   ....[12]....
        /*06d4*/ 	.word	0x000083f0


	//   ....[13]....
        /*06d8*/ 	.word	0x00008430


	//   ....[14]....
        /*06dc*/ 	.word	0x00008440


	//   ....[15]....
        /*06e0*/ 	.word	0x00008450


	//----- nvinfo : EIATTR_EXIT_INSTR_OFFSETS
	.align		4
.L_66:
        /*06e4*/ 	.byte	0x04, 0x1c
        /*06e6*/ 	.short	(.L_68 - .L_67)


	//   ....[0]....
.L_67:
        /*06e8*/ 	.word	0x0000e540


	//----- nvinfo : EIATTR_REQNTID
	.align		4
.L_68:
        /*06ec*/ 	.byte	0x04, 0x10
        /*06ee*/ 	.short	(.L_70 - .L_69)
.L_69:
        /*06f0*/ 	.word	0x00000100
        /*06f4*/ 	.word	0x00000001
        /*06f8*/ 	.word	0x00000001


	//----- nvinfo : EIATTR_CBANK_PARAM_SIZE
	.align		4
.L_70:
        /*06fc*/ 	.byte	0x03, 0x19
        /*06fe*/ 	.short	0x0088


	//----- nvinfo : EIATTR_PARAM_CBANK
	.align		4
        /*0700*/ 	.byte	0x04, 0x0a
        /*0702*/ 	.short	(.L_72 - .L_71)
	.align		4
.L_71:
        /*0704*/ 	.word	index@(.nv.constant0.attn_fwd)
        /*0708*/ 	.short	0x0210
        /*070a*/ 	.short	0x0088


	//----- nvinfo : EIATTR_SW_WAR
	.align		4
.L_72:
        /*070c*/ 	.byte	0x04, 0x36
        /*070e*/ 	.short	(.L_74 - .L_73)
.L_73:
        /*0710*/ 	.word	0x00000008
.L_74:


//--------------------- .nv.callgraph             --------------------------
	.section	.nv.callgraph,"",@"SHT_CUDA_CALLGRAPH"
	.align	4
	.sectionentsize	8
	.align		4
        /*0000*/ 	.word	0x00000000
	.align		4
        /*0004*/ 	.word	0xffffffff
	.align		4
        /*0008*/ 	.word	0x00000000
	.align		4
        /*000c*/ 	.word	0xfffffffe
	.align		4
        /*0010*/ 	.word	0x00000000
	.align		4
        /*0014*/ 	.word	0xfffffffd
	.align		4
        /*0018*/ 	.word	0x00000000
	.align		4
        /*001c*/ 	.word	0xfffffffc


//--------------------- .nv.constant4             --------------------------
	.section	.nv.constant4,"a",@progbits
	.align	8
	.align		8
.nv.constant4:
        /*0000*/ 	.dword	_$_str


//--------------------- .text.attn_fwd            --------------------------
	.section	.text.attn_fwd,"ax",@progbits
	.align	128
        .global         attn_fwd
        .type           attn_fwd,@function
        .size           attn_fwd,(.L_x_3 - attn_fwd)
        .other          attn_fwd,@"STO_CUDA_ENTRY STV_DEFAULT"
attn_fwd:
.text.attn_fwd:
[----:B------:R-:W0:Y:S01]  /*0000*/  LDC R1, c[0x0][0x28] ;  /* 0x00000a00ff017b82 */ /* 0x000e220000000800 */
[----:B------:R-:W1:Y:S07]  /*0010*/  S2R R248, SR_TID.X ;  /* 0x0000000000f87919 */ /* 0x000e6e0000002100 */
[----:B------:R-:W2:Y:S01]  /*0020*/  S2UR UR6, SR_CTAID.Y ;  /* 0x00000000000679c3 */ /* 0x000ea20000002600 */
[----:B------:R-:W-:Y:S01]  /*0030*/  ULDC.64 UR4, c[0x0][0x240] ;  /* 0x0000900000047ab9 */ /* 0x000fe20000000a00 */
[----:B------:R-:W-:Y:S01]  /*0040*/  ULDC.64 UR40, c[0x0][0x208] ;  /* 0x0000820000287ab9 */ /* 0x000fe20000000a00 */
[----:B------:R-:W3:Y:S01]  /*0050*/  S2R R3, SR_CTAID.X ;  /* 0x0000000000037919 */ /* 0x000ee20000002500 */
[----:B0-----:R-:W-:-:S04]  /*0060*/  IADD3 R1, R1, -0x218, RZ ;  /* 0xfffffde801017810 */ /* 0x001fc80007ffe0ff */
[----:B------:R-:W0:Y:S08]  /*0070*/  LDC.64 R4, c[0x0][0x210] ;  /* 0x00008400ff047b82 */ /* 0x000e300000000a00 */
[----:B------:R-:W4:Y:S01]  /*0080*/  LDC R15, c[0x0][0x248] ;  /* 0x00009200ff0f7b82 */ /* 0x000f220000000800 */
[----:B--2---:R-:W-:-:S07]  /*0090*/  UIMAD UR4, UR6, UR4, URZ ;  /* 0x00000004060472a4 */ /* 0x004fce000f8e023f */
[----:B------:R-:W2:Y:S01]  /*00a0*/  LDC R250, c[0x0][0x280] ;  /* 0x0000a000fffa7b82 */ /* 0x000ea20000000800 */
[----:B------:R-:W-:Y:S01]  /*00b0*/  USHF.L.U32 UR7, UR4, 0x1, URZ ;  /* 0x0000000104077899 */ /* 0x000fe2000800063f */
[----:B-1----:R-:W-:-:S04]  /*00c0*/  LOP3.LUT R0, R248, 0xff, RZ, 0xc0, !PT ;  /* 0x000000fff8007812 */ /* 0x002fc800078ec0ff */
[----:B---3--:R-:W-:-:S05]  /*00d0*/  LEA R2, R3, R0, 0x8 ;  /* 0x0000000003027211 */ /* 0x008fca00078e40ff */
[----:B------:R-:W-:Y:S01]  /*00e0*/  IMAD R0, R2, UR5, RZ ;  /* 0x0000000502007c24 */ /* 0x000fe2000f8e02ff */
[----:B------:R-:W-:Y:S01]  /*00f0*/  UIMAD.WIDE UR4, UR4, 0x2, URZ ;  /* 0x00000002040478a5 */ /* 0x000fe2000f8e023f */
[----:B----4-:R-:W-:-:S03]  /*0100*/  SHF.L.U32 R3, R15, 0x3, RZ ;  /* 0x000000030f037819 */ /* 0x010fc600000006ff */
[C---:B------:R-:W-:Y:S01]  /*0110*/  SHF.L.U32 R241, R0.reuse, 0x1, RZ ;  /* 0x0000000100f17819 */ /* 0x040fe200000006ff */
[----:B------:R-:W-:-:S03]  /*0120*/  IMAD.HI R0, R0, 0x2, RZ ;  /* 0x0000000200007827 */ /* 0x000fc600078e02ff */
[----:B0-----:R-:W-:-:S04]  /*0130*/  IADD3 R240, P0, P1, R241, UR7, R4 ;  /* 0x00000007f1f07c10 */ /* 0x001fc8000f91e004 */
[----:B------:R-:W-:Y:S01]  /*0140*/  IADD3.X R241, R0, UR5, R5, P0, P1 ;  /* 0x0000000500f17c10 */ /* 0x000fe200087e2405 */
[C---:B------:R-:W-:Y:S01]  /*0150*/  IMAD.SHL.U32 R5, R15.reuse, 0x10, RZ ;  /* 0x000000100f057824 */ /* 0x040fe200078e00ff */
[CC--:B------:R-:W-:Y:S01]  /*0160*/  LEA R2, P0, R15.reuse, R240.reuse, 0x4 ;  /* 0x000000f00f027211 */ /* 0x0c0fe200078020ff */
[C---:B------:R-:W-:Y:S01]  /*0170*/  IMAD R19, R15.reuse, 0x90, RZ ;  /* 0x000000900f137824 */ /* 0x040fe200078e02ff */
[C---:B------:R-:W-:Y:S01]  /*0180*/  SHF.L.U32 R9, R15.reuse, 0x6, RZ ;  /* 0x000000060f097819 */ /* 0x040fe200000006ff */
[----:B------:R-:W-:Y:S01]  /*0190*/  IMAD R205, R15, 0x48, RZ ;  /* 0x000000480fcd7824 */ /* 0x000fe200078e02ff */
[-C--:B------:R-:W-:Y:S01]  /*01a0*/  LEA.HI.X.SX32 R3, R3, R241.reuse, 0x1, P0 ;  /* 0x000000f103037211 */ /* 0x080fe200000f0eff */
[C---:B------:R-:W-:Y:S01]  /*01b0*/  IMAD R11, R15.reuse, 0xa, RZ ;  /* 0x0000000a0f0b7824 */ /* 0x040fe200078e02ff */
[CC--:B------:R-:W-:Y:S01]  /*01c0*/  LEA R4, P0, R15.reuse, R240.reuse, 0x5 ;  /* 0x000000f00f047211 */ /* 0x0c0fe200078028ff */
[C---:B------:R-:W-:Y:S01]  /*01d0*/  IMAD R17, R15.reuse, 0x14, RZ ;  /* 0x000000140f117824 */ /* 0x040fe200078e02ff */
[CC--:B------:R-:W-:Y:S01]  /*01e0*/  LEA R12, P2, R15.reuse, R240.reuse, 0x7 ;  /* 0x000000f00f0c7211 */ /* 0x0c0fe200078438ff */
[----:B------:R-:W-:Y:S01]  /*01f0*/  IMAD R21, R15, 0x28, RZ ;  /* 0x000000280f157824 */ /* 0x000fe200078e02ff */
[----:B------:R-:W-:Y:S01]  /*0200*/  LEA.HI.X.SX32 R5, R5, R241, 0x1, P0 ;  /* 0x000000f105057211 */ /* 0x000fe200000f0eff */
[----:B------:R-:W3:Y:S01]  /*0210*/  LDG.E.U16 R3, desc[UR40][R2.64] ;  /* 0x0000002802037981 */ /* 0x000ee2000c1e1500 */
[----:B------:R-:W-:-:S02]  /*0220*/  IADD3 R18, P0, R19, R240, RZ ;  /* 0x000000f013127210 */ /* 0x000fc40007f1e0ff */
[C---:B------:R-:W-:Y:S01]  /*0230*/  SHF.L.U32 R7, R15.reuse, 0x5, RZ ;  /* 0x000000050f077819 */ /* 0x040fe200000006ff */
[C---:B------:R-:W-:Y:S01]  /*0240*/  IMAD R23, R15.reuse, 0x50, RZ ;  /* 0x000000500f177824 */ /* 0x040fe200078e02ff */
[CC--:B------:R-:W-:Y:S01]  /*0250*/  LEA R6, P1, R15.reuse, R240.reuse, 0x6 ;  /* 0x000000f00f067211 */ /* 0x0c0fe200078230ff */
[----:B------:R-:W-:Y:S01]  /*0260*/  IMAD R233, R15, 0xc0, RZ ;  /* 0x000000c00fe97824 */ /* 0x000fe200078e02ff */
[-C--:B------:R-:W-:Y:S01]  /*0270*/  LEA.HI.X.SX32 R13, R9, R241.reuse, 0x1, P2 ;  /* 0x000000f1090d7211 */ /* 0x080fe200010f0eff */
[----:B------:R-:W-:Y:S01]  /*0280*/  IMAD R9, R15, 0x5, RZ ;  /* 0x000000050f097824 */ /* 0x000fe200078e02ff */
[-C--:B------:R-:W-:Y:S01]  /*0290*/  LEA.HI.X.SX32 R19, R205, R241.reuse, 0x1, P0 ;  /* 0x000000f1cd137211 */ /* 0x080fe200000f0eff */
[----:B------:R0:W4:Y:S01]  /*02a0*/  LDG.E.U16 R2, desc[UR40][R4.64] ;  /* 0x0000002804027981 */ /* 0x000122000c1e1500 */
[-C--:B------:R-:W-:Y:S02]  /*02b0*/  IADD3 R8, P0, R11, R240.reuse, RZ ;  /* 0x000000f00b087210 */ /* 0x080fe40007f1e0ff */
[-C--:B------:R-:W-:Y:S01]  /*02c0*/  LEA.HI.X.SX32 R7, R7, R241.reuse, 0x1, P1 ;  /* 0x000000f107077211 */ /* 0x080fe200008f0eff */
[----:B------:R1:W5:Y:S01]  /*02d0*/  LDG.E.U16 R244, desc[UR40][R12.64] ;  /* 0x000000280cf47981 */ /* 0x000362000c1e1500 */
[-C--:B------:R-:W-:Y:S01]  /*02e0*/  IADD3 R10, P1, R17, R240.reuse, RZ ;  /* 0x000000f0110a7210 */ /* 0x080fe20007f3e0ff */
[----:B------:R-:W-:Y:S01]  /*02f0*/  IMAD R195, R15, 0x60, RZ ;  /* 0x000000600fc37824 */ /* 0x000fe200078e02ff */
[-C--:B------:R-:W-:Y:S01]  /*0300*/  LEA.HI.X.SX32 R9, R9, R241.reuse, 0x1, P0 ;  /* 0x000000f109097211 */ /* 0x080fe200000f0eff */
[C---:B------:R-:W-:Y:S01]  /*0310*/  IMAD R231, R15.reuse, 0xd0, RZ ;  /* 0x000000d00fe77824 */ /* 0x040fe200078e02ff */
[----:B------:R2:W5:Y:S01]  /*0320*/  LDG.E.U16 R243, desc[UR40][R18.64] ;  /* 0x0000002812f37981 */ /* 0x000562000c1e1500 */
[----:B0-----:R-:W-:Y:S01]  /*0330*/  IMAD R5, R15, 0xa0, RZ ;  /* 0x000000a00f057824 */ /* 0x001fe200078e02ff */
[-C--:B------:R-:W-:Y:S01]  /*0340*/  IADD3 R16, P2, R23, R240.reuse, RZ ;  /* 0x000000f017107210 */ /* 0x080fe20007f5e0ff */
[----:B------:R-:W-:Y:S01]  /*0350*/  IMAD R217, R15, 0x70, RZ ;  /* 0x000000700fd97824 */ /* 0x000fe200078e02ff */
[-C--:B------:R-:W-:Y:S01]  /*0360*/  LEA.HI.X.SX32 R11, R11, R241.reuse, 0x1, P1 ;  /* 0x000000f10b0b7211 */ /* 0x080fe200008f0eff */
[----:B------:R-:W-:Y:S01]  /*0370*/  IMAD R229, R15, 0xe0, RZ ;  /* 0x000000e00fe57824 */ /* 0x000fe200078e02ff */
[-C--:B-1----:R-:W-:Y:S01]  /*0380*/  IADD3 R12, P0, R21, R240.reuse, RZ ;  /* 0x000000f0150c7210 */ /* 0x082fe20007f1e0ff */
[----:B------:R-:W-:Y:S01]  /*0390*/  IMAD R235, R15, 0xf0, RZ ;  /* 0x000000f00feb7824 */ /* 0x000fe200078e02ff */
[-C--:B------:R-:W-:Y:S01]  /*03a0*/  IADD3 R232, P4, R233, R240.reuse, RZ ;  /* 0x000000f0e9e87210 */ /* 0x080fe20007f9e0ff */
[----:B------:R-:W-:Y:S01]  /*03b0*/  IMAD R129, R15, 0x30, RZ ;  /* 0x000000300f817824 */ /* 0x000fe200078e02ff */
[-C--:B--2---:R-:W-:Y:S01]  /*03c0*/  IADD3 R18, P1, R5, R240.reuse, RZ ;  /* 0x000000f005127210 */ /* 0x084fe20007f3e0ff */
[----:B------:R-:W-:Y:S01]  /*03d0*/  IMAD R215, R15, 0x68, RZ ;  /* 0x000000680fd77824 */ /* 0x000fe200078e02ff */
[-C--:B------:R-:W-:Y:S01]  /*03e0*/  LEA.HI.X.SX32 R13, R17, R241.reuse, 0x1, P0 ;  /* 0x000000f1110d7211 */ /* 0x080fe200000f0eff */
[----:B------:R-:W-:Y:S01]  /*03f0*/  IMAD R201, R15, 0x38, RZ ;  /* 0x000000380fc97824 */ /* 0x000fe200078e02ff */
[-C--:B------:R-:W-:Y:S01]  /*0400*/  LEA.HI.X.SX32 R17, R21, R241.reuse, 0x1, P2 ;  /* 0x000000f115117211 */ /* 0x080fe200010f0eff */
[----:B------:R-:W-:Y:S01]  /*0410*/  IMAD R221, R15, 0xa2, RZ ;  /* 0x000000a20fdd7824 */ /* 0x000fe200078e02ff */
[-C--:B------:R-:W-:Y:S01]  /*0420*/  IADD3 R230, P5, R231, R240.reuse, RZ ;  /* 0x000000f0e7e67210 */ /* 0x080fe20007fbe0ff */
[----:B------:R-:W-:Y:S01]  /*0430*/  IMAD R227, R15, 0xc2, RZ ;  /* 0x000000c20fe37824 */ /* 0x000fe200078e02ff */
[-C--:B------:R-:W-:Y:S01]  /*0440*/  IADD3 R234, P6, R195, R240.reuse, RZ ;  /* 0x000000f0c3ea7210 */ /* 0x080fe20007fde0ff */
        /* <DEDUP_REMOVED lines=8> */
[----:B------:R0:W2:Y:S01]  /*04d0*/  LDG.E.U16 R242, desc[UR40][R16.64] ;  /* 0x0000002810f27981 */ /* 0x0000a2000c1e1500 */
        /* <DEDUP_REMOVED lines=9> */
[----:B0-----:R-:W-:Y:S01]  /*0570*/  IMAD R16, R15, 0x69, RZ ;  /* 0x000000690f107824 */ /* 0x001fe200078e02ff */
[-C--:B------:R-:W-:Y:S01]  /*0580*/  IADD3 R220, P5, R221, R240.reuse, RZ ;  /* 0x000000f0dddc7210 */ /* 0x080fe20007fbe0ff */
[----:B------:R-:W-:Y:S01]  /*0590*/  IMAD R173, R15, 0x22, RZ ;  /* 0x000000220fad7824 */ /* 0x000fe200078e02ff */
[-C--:B------:R-:W-:Y:S01]  /*05a0*/  LEA.HI.X.SX32 R129, R201, R241.reuse, 0x1, P4 ;  /* 0x000000f1c9817211 */ /* 0x080fe200020f0eff */
[----:B------:R-:W-:Y:S01]  /*05b0*/  IMAD R68, R15, 0x18, RZ ;  /* 0x000000180f447824 */ /* 0x000fe200078e02ff */
[-C--:B------:R-:W-:Y:S01]  /*05c0*/  IADD3 R216, P4, R227, R240.reuse, RZ ;  /* 0x000000f0e3d87210 */ /* 0x080fe20007f9e0ff */
[----:B------:R-:W-:Y:S01]  /*05d0*/  IMAD R225, R15, 0x82, RZ ;  /* 0x000000820fe17824 */ /* 0x000fe200078e02ff */
[-C--:B------:R-:W-:Y:S01]  /*05e0*/  LEA.HI.X.SX32 R229, R217, R241.reuse, 0x1, P1 ;  /* 0x000000f1d9e57211 */ /* 0x080fe200008f0eff */
[C---:B------:R-:W-:Y:S01]  /*05f0*/  IMAD R223, R15.reuse, 0x92, RZ ;  /* 0x000000920fdf7824 */ /* 0x040fe200078e02ff */
        /* <DEDUP_REMOVED lines=14> */
[-C--:B------:R-:W-:Y:S01]  /*06e0*/  IADD3 R210, P4, R189, R240.reuse, RZ ;  /* 0x000000f0bdd27210 */ /* 0x080fe20007f9e0ff */
[C---:B------:R-:W-:Y:S01]  /*06f0*/  IMAD R181, R15.reuse, 0x52, RZ ;  /* 0x000000520fb57824 */ /* 0x040fe200078e02ff */
[-C--:B------:R-:W-:Y:S01]  /*0700*/  LEA.HI.X.SX32 R215, R16, R241.reuse, 0x1, P1 ;  /* 0x000000f110d77211 */ /* 0x080fe200008f0eff */
[----:B------:R-:W5:Y:S01]  /*0710*/  LDG.E.U16 R245, desc[UR40][R6.64] ;  /* 0x0000002806f57981 */ /* 0x000f62000c1e1500 */
[-C--:B------:R-:W-:Y:S01]  /*0720*/  LEA.HI.X.SX32 R239, R64, R241.reuse, 0x1, P0 ;  /* 0x000000f140ef7211 */ /* 0x080fe200000f0eff */
[----:B------:R-:W-:Y:S01]  /*0730*/  IMAD R207, R15, 0x49, RZ ;  /* 0x000000490fcf7824 */ /* 0x000fe200078e02ff */
[-C--:B------:R-:W-:Y:S01]  /*0740*/  IADD3 R208, P1, R173, R240.reuse, RZ ;  /* 0x000000f0add07210 */ /* 0x080fe20007f3e0ff */
[----:B------:R-:W-:Y:S01]  /*0750*/  IMAD R196, R15, 0xf2, RZ ;  /* 0x000000f20fc47824 */ /* 0x000fe200078e02ff */
[-C--:B------:R-:W-:Y:S01]  /*0760*/  IADD3 R224, P0, R225, R240.reuse, RZ ;  /* 0x000000f0e1e07210 */ /* 0x080fe20007f1e0ff */
[C---:B------:R-:W-:Y:S01]  /*0770*/  IMAD R193, R15.reuse, 0x21, RZ ;  /* 0x000000210fc17824 */ /* 0x040fe200078e02ff */
[-C--:B------:R-:W-:Y:S01]  /*0780*/  LEA.HI.X.SX32 R237, R68, R241.reuse, 0x1, P3 ;  /* 0x000000f144ed7211 */ /* 0x080fe200018f0eff */
[----:B------:R-:W-:Y:S01]  /*0790*/  IMAD R133, R15, 0x32, RZ ;  /* 0x000000320f857824 */ /* 0x000fe200078e02ff */
[-C--:B------:R-:W-:Y:S01]  /*07a0*/  IADD3 R222, P3, R223, R240.reuse, RZ ;  /* 0x000000f0dfde7210 */ /* 0x080fe20007f7e0ff */
[----:B------:R0:W4:Y:S01]  /*07b0*/  LDG.E.U16 R7, desc[UR40][R18.64] ;  /* 0x0000002812077981 */ /* 0x000122000c1e1500 */
[-C--:B------:R-:W-:Y:S01]  /*07c0*/  LEA.HI.X.SX32 R219, R211, R241.reuse, 0x1, P6 ;  /* 0x000000f1d3db7211 */ /* 0x080fe200030f0eff */
[C---:B------:R-:W-:Y:S01]  /*07d0*/  IMAD R197, R15.reuse, 0x29, RZ ;  /* 0x000000290fc57824 */ /* 0x040fe200078e02ff */
[-C--:B------:R-:W-:Y:S01]  /*07e0*/  LEA.HI.X.SX32 R227, R120, R241.reuse, 0x1, P2 ;  /* 0x000000f178e37211 */ /* 0x080fe200010f0eff */
[----:B------:R-:W-:Y:S01]  /*07f0*/  IMAD R175, R15, 0x72, RZ ;  /* 0x000000720faf7824 */ /* 0x000fe200078e02ff */
[-C--:B------:R-:W-:Y:S01]  /*0800*/  LEA.HI.X.SX32 R211, R99, R241.reuse, 0x1, P4 ;  /* 0x000000f163d37211 */ /* 0x080fe200020f0eff */
[----:B------:R1:W2:Y:S01]  /*0810*/  LDG.E.U16 R4, desc[UR40][R8.64] ;  /* 0x0000002808047981 */ /* 0x0002a2000c1e1500 */
[-C--:B------:R-:W-:Y:S01]  /*0820*/  IADD3 R212, P2, R212, R240.reuse, RZ ;  /* 0x000000f0d4d47210 */ /* 0x080fe20007f5e0ff */
[----:B------:R-:W-:Y:S01]  /*0830*/  IMAD R22, R15, 0x79, RZ ;  /* 0x000000790f167824 */ /* 0x000fe200078e02ff */
[----:B------:R-:W-:Y:S01]  /*0840*/  IADD3 R204, P4, R185, R240, RZ ;  /* 0x000000f0b9cc7210 */ /* 0x000fe20007f9e0ff */
[----:B0-----:R-:W-:Y:S01]  /*0850*/  IMAD R18, R15, 0x71, RZ ;  /* 0x000000710f127824 */ /* 0x001fe200078e02ff */
[-C--:B------:R-:W-:Y:S01]  /*0860*/  LEA.HI.X.SX32 R209, R165, R241.reuse, 0x1, P1 ;  /* 0x000000f1a5d17211 */ /* 0x080fe200008f0eff */
[----:B------:R0:W2:Y:S01]  /*0870*/  LDG.E.U16 R6, desc[UR40][R10.64] ;  /* 0x000000280a067981 */ /* 0x0000a2000c1e1500 */
[----:B------:R-:W-:-:S02]  /*0880*/  LEA.HI.X.SX32 R225, R203, R241, 0x1, P0 ;  /* 0x000000f1cbe17211 */ /* 0x000fc400000f0eff */
[-C--:B------:R-:W-:Y:S01]  /*0890*/  IADD3 R202, P1, R181, R240.reuse, RZ ;  /* 0x000000f0b5ca7210 */ /* 0x080fe20007f3e0ff */
[C---:B-1----:R-:W-:Y:S01]  /*08a0*/  IMAD R8, R15.reuse, 0x1a, RZ ;  /* 0x0000001a0f087824 */ /* 0x042fe200078e02ff */
[-C--:B------:R-:W-:Y:S01]  /*08b0*/  IADD3 R196, P0, R196, R240.reuse, RZ ;  /* 0x000000f0c4c47210 */ /* 0x080fe20007f1e0ff */
[----:B------:R-:W-:Y:S01]  /*08c0*/  IMAD R191, R15, 0x19, RZ ;  /* 0x000000190fbf7824 */ /* 0x000fe200078e02ff */
[-C--:B------:R-:W-:Y:S01]  /*08d0*/  LEA.HI.X.SX32 R223, R207, R241.reuse, 0x1, P3 ;  /* 0x000000f1cfdf7211 */ /* 0x080fe200018f0eff */
[----:B------:R-:W-:Y:S01]  /*08e0*/  IMAD R14, R15, 0x39, RZ ;  /* 0x000000390f0e7824 */ /* 0x000fe200078e02ff */
[-C--:B------:R-:W-:Y:S01]  /*08f0*/  IADD3 R190, P3, R205, R240.reuse, RZ ;  /* 0x000000f0cdbe7210 */ /* 0x080fe20007f7e0ff */
[C---:B------:R-:W-:Y:S01]  /*0900*/  IMAD R177, R15.reuse, 0x62, RZ ;  /* 0x000000620fb17824 */ /* 0x040fe200078e02ff */
[-C--:B------:R-:W-:Y:S01]  /*0910*/  LEA.HI.X.SX32 R213, R18, R241.reuse, 0x1, P2 ;  /* 0x000000f112d57211 */ /* 0x080fe200010f0eff */
[----:B0-----:R-:W-:Y:S01]  /*0920*/  IMAD R10, R15, 0x24, RZ ;  /* 0x000000240f0a7824 */ /* 0x001fe200078e02ff */
[----:B------:R-:W-:Y:S01]  /*0930*/  LEA.HI.X.SX32 R205, R193, R241, 0x1, P4 ;  /* 0x000000f1c1cd7211 */ /* 0x000fe200020f0eff */
[----:B------:R-:W-:Y:S01]  /*0940*/  IMAD R127, R15, 0xd, RZ ;  /* 0x0000000d0f7f7824 */ /* 0x000fe200078e02ff */
[-C--:B------:R-:W-:Y:S01]  /*0950*/  IADD3 R206, P2, R133, R240.reuse, RZ ;  /* 0x000000f085ce7210 */ /* 0x080fe20007f5e0ff */
[----:B------:R0:W2:Y:S01]  /*0960*/  LDG.E.U16 R5, desc[UR40][R12.64] ;  /* 0x000000280c057981 */ /* 0x0000a2000c1e1500 */
[----:B------:R-:W-:-:S02]  /*0970*/  IADD3 R164, P4, R175, R240, RZ ;  /* 0x000000f0afa47210 */ /* 0x000fc40007f9e0ff */
[-C--:B------:R-:W-:Y:S01]  /*0980*/  LEA.HI.X.SX32 R203, R197, R241.reuse, 0x1, P1 ;  /* 0x000000f1c5cb7211 */ /* 0x080fe200008f0eff */
[C---:B------:R-:W-:Y:S01]  /*0990*/  IMAD R199, R15.reuse, 0x31, RZ ;  /* 0x000000310fc77824 */ /* 0x040fe200078e02ff */
[-C--:B------:R-:W-:Y:S01]  /*09a0*/  LEA.HI.X.SX32 R197, R22, R241.reuse, 0x1, P0 ;  /* 0x000000f116c57211 */ /* 0x080fe200000f0eff */
[C---:B------:R-:W-:Y:S01]  /*09b0*/  IMAD R186, R15.reuse, 0x84, RZ ;  /* 0x000000840fba7824 */ /* 0x040fe200078e02ff */
[-C--:B------:R-:W-:Y:S02]  /*09c0*/  IADD3 R126, P0, R8, R240.reuse, RZ ;  /* 0x000000f0087e7210 */ /* 0x080fe40007f1e0ff */
[C---:B------:R-:W-:Y:S01]  /*09d0*/  SHF.L.U32 R125, R15.reuse, 0x1, RZ ;  /* 0x000000010f7d7819 */ /* 0x040fe200000006ff */
[----:B0-----:R-:W-:Y:S01]  /*09e0*/  IMAD R12, R15, 0x34, RZ ;  /* 0x000000340f0c7824 */ /* 0x001fe200078e02ff */
[-C--:B------:R-:W-:Y:S01]  /*09f0*/  LEA.HI.X.SX32 R207, R191, R241.reuse, 0x1, P2 ;  /* 0x000000f1bfcf7211 */ /* 0x080fe200010f0eff */
[C---:B------:R-:W-:Y:S01]  /*0a00*/  IMAD R184, R15.reuse, 0x94, RZ ;  /* 0x000000940fb87824 */ /* 0x040fe200078e02ff */
[-C--:B------:R-:W-:Y:S01]  /*0a10*/  LEA.HI.X.SX32 R165, R14, R241.reuse, 0x1, P4 ;  /* 0x000000f10ea57211 */ /* 0x080fe200020f0eff */
[----:B------:R-:W-:Y:S01]  /*0a20*/  IMAD R182, R15, 0xa4, RZ ;  /* 0x000000a40fb67824 */ /* 0x000fe200078e02ff */
[-C--:B------:R-:W-:Y:S01]  /*0a30*/  IADD3 R200, P2, R177, R240.reuse, RZ ;  /* 0x000000f0b1c87210 */ /* 0x080fe20007f5e0ff */
[C---:B------:R-:W-:Y:S01]  /*0a40*/  IMAD R187, R15.reuse, 0xe4, RZ ;  /* 0x000000e40fbb7824 */ /* 0x040fe200078e02ff */
[-C--:B------:R-:W-:Y:S01]  /*0a50*/  IADD3 R192, P4, R10, R240.reuse, RZ ;  /* 0x000000f00ac07210 */ /* 0x080fe20007f9e0ff */
[----:B------:R-:W-:Y:S01]  /*0a60*/  IMAD R180, R15, 0xb4, RZ ;  /* 0x000000b40fb47824 */ /* 0x000fe200078e02ff */
[-C--:B------:R-:W-:Y:S01]  /*0a70*/  LEA.HI.X.SX32 R127, R127, R241.reuse, 0x1, P0 ;  /* 0x000000f17f7f7211 */ /* 0x080fe200000f0eff */
[----:B------:R-:W-:Y:S01]  /*0a80*/  IMAD R94, R15, 0x4a, RZ ;  /* 0x0000004a0f5e7824 */ /* 0x000fe200078e02ff */
[-C--:B------:R-:W-:Y:S01]  /*0a90*/  IADD3 R198, P1, R125, R240.reuse, RZ ;  /* 0x000000f07dc67210 */ /* 0x080fe20007f3e0ff */
[C---:B------:R-:W-:Y:S01]  /*0aa0*/  IMAD R178, R15.reuse, 0xc4, RZ ;  /* 0x000000c40fb27824 */ /* 0x040fe200078e02ff */
[CC--:B------:R-:W-:Y:S01]  /*0ab0*/  LEA R124, P0, R15.reuse, R240.reuse, 0x2 ;  /* 0x000000f00f7c7211 */ /* 0x0c0fe200078010ff */
[C---:B------:R-:W-:Y:S01]  /*0ac0*/  IMAD R183, R15.reuse, 0x86, RZ ;  /* 0x000000860fb77824 */ /* 0x040fe200078e02ff */
[-C--:B------:R-:W-:Y:S01]  /*0ad0*/  IADD3 R186, P6, R186, R240.reuse, RZ ;  /* 0x000000f0baba7210 */ /* 0x080fe20007fde0ff */
[----:B------:R-:W-:Y:S01]  /*0ae0*/  IMAD R92, R15, 0x5a, RZ ;  /* 0x0000005a0f5c7824 */ /* 0x000fe200078e02ff */
[-C--:B------:R-:W-:Y:S01]  /*0af0*/  LEA.HI.X.SX32 R201, R199, R241.reuse, 0x1, P2 ;  /* 0x000000f1c7c97211 */ /* 0x080fe200010f0eff */
[----:B------:R-:W-:Y:S01]  /*0b00*/  IMAD R176, R15, 0xd4, RZ ;  /* 0x000000d40fb07824 */ /* 0x000fe200078e02ff */
[-C--:B------:R-:W-:Y:S01]  /*0b10*/  LEA.HI.X.SX32 R193, R189, R241.reuse, 0x1, P4 ;  /* 0x000000f1bdc17211 */ /* 0x080fe200020f0eff */
[C---:B------:R-:W-:Y:S01]  /*0b20*/  IMAD R179, R15.reuse, 0xa6, RZ ;  /* 0x000000a60fb37824 */ /* 0x040fe200078e02ff */
[-C--:B------:R-:W-:Y:S01]  /*0b30*/  IADD3 R184, P2, R184, R240.reuse, RZ ;  /* 0x000000f0b8b87210 */ /* 0x080fe20007f5e0ff */
[C---:B------:R-:W-:Y:S01]  /*0b40*/  IMAD R117, R15.reuse, 0x44, RZ ;  /* 0x000000440f757824 */ /* 0x040fe200078e02ff */
[-C--:B------:R-:W-:Y:S01]  /*0b50*/  IADD3 R98, P4, R12, R240.reuse, RZ ;  /* 0x000000f00c627210 */ /* 0x080fe20007f9e0ff */
[C---:B------:R-:W-:Y:S01]  /*0b60*/  IMAD R107, R15.reuse, 0x6a, RZ ;  /* 0x0000006a0f6b7824 */ /* 0x040fe200078e02ff */
[CC--:B------:R-:W-:Y:S01]  /*0b70*/  LEA.HI.X.SX32 R199, R15.reuse, R241.reuse, 0x1, P1 ;  /* 0x000000f10fc77211 */ /* 0x0c0fe200008f0eff */
[----:B------:R-:W-:Y:S01]  /*0b80*/  IMAD R97, R15, 0x2a, RZ ;  /* 0x0000002a0f617824 */ /* 0x000fe200078e02ff */
[-C--:B------:R-:W-:Y:S01]  /*0b90*/  LEA.HI.X.SX32 R125, R125, R241.reuse, 0x1, P0 ;  /* 0x000000f17d7d7211 */ /* 0x080fe200000f0eff */
[C---:B------:R-:W-:Y:S01]  /*0ba0*/  IMAD R109, R15.reuse, 0x64, RZ ;  /* 0x000000640f6d7824 */ /* 0x040fe200078e02ff */
[-C--:B------:R-:W-:Y:S01]  /*0bb0*/  IADD3 R182, P1, R182, R240.reuse, RZ ;  /* 0x000000f0b6b67210 */ /* 0x080fe20007f3e0ff */
        /* <DEDUP_REMOVED lines=8> */
[C---:B------:R-:W-:Y:S01]  /*0c40*/  IMAD R167, R15.reuse, 0xd6, RZ ;  /* 0x000000d60fa77824 */ /* 0x040fe200078e02ff */
[-C--:B------:R-:W-:Y:S01]  /*0c50*/  LEA.HI.X.SX32 R99, R8, R241.reuse, 0x1, P4 ;  /* 0x000000f108637211 */ /* 0x080fe200020f0eff */
[C---:B------:R-:W-:Y:S01]  /*0c60*/  IMAD R166, R15.reuse, 0xf4, RZ ;  /* 0x000000f40fa67824 */ /* 0x040fe200078e02ff */
[-C--:B------:R-:W-:Y:S01]  /*0c70*/  LEA.HI.X.SX32 R185, R94, R241.reuse, 0x1, P2 ;  /* 0x000000f15eb97211 */ /* 0x080fe200010f0eff */
[C---:B------:R-:W-:Y:S01]  /*0c80*/  IMAD R155, R15.reuse, 0x63, RZ ;  /* 0x000000630f9b7824 */ /* 0x040fe200078e02ff */
[-C--:B------:R-:W-:Y:S01]  /*0c90*/  IADD3 R178, P4, R178, R240.reuse, RZ ;  /* 0x000000f0b2b27210 */ /* 0x080fe20007f9e0ff */
[----:B------:R-:W-:Y:S01]  /*0ca0*/  IMAD R131, R15, 0x6, RZ ;  /* 0x000000060f837824 */ /* 0x000fe200078e02ff */
        /* <DEDUP_REMOVED lines=72> */
[----:B------:R-:W-:Y:S01]  /*1130*/  LEA.HI.X.SX32 R97, R97, R241, 0x1, P0 ;  /* 0x000000f161617211 */ /* 0x000fe200000f0eff */
[----:B------:R-:W-:Y:S01]  /*1140*/  IMAD R110, R15, 0xb8, RZ ;  /* 0x000000b80f6e7824 */ /* 0x000fe200078e02ff */
[-C--:B------:R-:W-:Y:S01]  /*1150*/  IADD3 R102, P4, R9, R240.reuse, RZ ;  /* 0x000000f009667210 */ /* 0x080fe20007f9e0ff */
[----:B------:R-:W-:Y:S01]  /*1160*/  IMAD R56, R15, 0xd8, RZ ;  /* 0x000000d80f387824 */ /* 0x000fe200078e02ff */
[----:B------:R-:W-:-:S02]  /*1170*/  IADD3 R160, P1, R160, R240, RZ ;  /* 0x000000f0a0a07210 */ /* 0x000fc40007f3e0ff */
[C---:B------:R-:W-:Y:S01]  /*1180*/  SHF.L.U32 R119, R15.reuse, 0x2, RZ ;  /* 0x000000020f777819 */ /* 0x040fe200000006ff */
        /* <DEDUP_REMOVED lines=28> */
[C---:B------:R-:W-:Y:S01]  /*1350*/  IMAD R87, R15.reuse, 0xf, RZ ;  /* 0x0000000f0f577824 */ /* 0x040fe200078e02ff */
[-C--:B------:R-:W-:Y:S01]  /*1360*/  IADD3 R120, P0, R120, R240.reuse, RZ ;  /* 0x000000f078787210 */ /* 0x080fe20007f1e0ff */
[----:B------:R-:W-:Y:S01]  /*1370*/  IMAD R81, R15, 0x2e, RZ ;  /* 0x0000002e0f517824 */ /* 0x000fe200078e02ff */
[-C--:B------:R-:W-:Y:S01]  /*1380*/  LEA.HI.X.SX32 R123, R123, R241.reuse, 0x1, P2 ;  /* 0x000000f17b7b7211 */ /* 0x080fe200010f0eff */
[----:B------:R-:W-:Y:S01]  /*1390*/  IMAD R89, R15, 0x3d, RZ ;  /* 0x0000003d0f597824 */ /* 0x000fe200078e02ff */
[-C--:B------:R-:W-:Y:S01]  /*13a0*/  LEA.HI.X.SX32 R137, R137, R241.reuse, 0x1, P5 ;  /* 0x000000f189897211 */ /* 0x080fe200028f0eff */
[C---:B------:R-:W-:Y:S01]  /*13b0*/  IMAD R20, R15.reuse, 0xba, RZ ;  /* 0x000000ba0f147824 */ /* 0x040fe200078e02ff */
[CC--:B------:R-:W-:Y:S01]  /*13c0*/  LEA R118, P2, R15.reuse, R240.reuse, 0x3 ;  /* 0x000000f00f767211 */ /* 0x0c0fe200078418ff */
[----:B------:R-:W-:Y:S01]  /*13d0*/  IMAD R63, R15, 0x45, RZ ;  /* 0x000000450f3f7824 */ /* 0x000fe200078e02ff */
[-C--:B------:R-:W-:Y:S01]  /*13e0*/  LEA.HI.X.SX32 R139, R139, R241.reuse, 0x1, P6 ;  /* 0x000000f18b8b7211 */ /* 0x080fe200030f0eff */
[C---:B------:R-:W-:Y:S01]  /*13f0*/  IMAD R78, R15.reuse, 0xca, RZ ;  /* 0x000000ca0f4e7824 */ /* 0x040fe200078e02ff */
        /* <DEDUP_REMOVED lines=59> */
[----:B------:R-:W-:Y:S01]  /*17b0*/  IMAD R43, R15, 0xfc, RZ ;  /* 0x000000fc0f2b7824 */ /* 0x000fe200078e02ff */
[-C--:B------:R-:W-:Y:S01]  /*17c0*/  LEA.HI.X.SX32 R91, R91, R241.reuse, 0x1, P2 ;  /* 0x000000f15b5b7211 */ /* 0x080fe200010f0eff */
[----:B------:R-:W-:Y:S01]  /*17d0*/  IMAD R23, R15, 0x9e, RZ ;  /* 0x0000009e0f177824 */ /* 0x000fe200078e02ff */
[----:B------:R-:W-:Y:S01]  /*17e0*/  LEA.HI.X.SX32 R105, R32, R241, 0x1, P0 ;  /* 0x000000f120697211 */ /* 0x000fe200000f0eff */
[----:B------:R0:W5:Y:S01]  /*17f0*/  LDG.E.U16 R0, desc[UR40][R240.64] ;  /* 0x00000028f0007981 */ /* 0x000162000c1e1500 */
[----:B------:R-:W-:-:S02]  /*1800*/  IADD3 R86, P2, R35, R240, RZ ;  /* 0x000000f023567210 */ /* 0x000fc40007f5e0ff */
[-C--:B------:R-:W-:Y:S01]  /*1810*/  IADD3 R88, P0, R88, R240.reuse, RZ ;  /* 0x000000f058587210 */ /* 0x080fe20007f1e0ff */
[----:B------:R-:W2:Y:S01]  /*1820*/  LDG.E.U16 R238, desc[UR40][R238.64] ;  /* 0x00000028eeee7981 */ /* 0x000ea2000c1e1500 */
[-C--:B------:R-:W-:Y:S02]  /*1830*/  LEA.HI.X.SX32 R101, R101, R241.reuse, 0x1, P6 ;  /* 0x000000f165657211 */ /* 0x080fe400030f0eff */
[----:B------:R-:W-:Y:S01]  /*1840*/  IADD3 R62, P6, R62, R240, RZ ;  /* 0x000000f03e3e7210 */ /* 0x000fe20007fde0ff */
[----:B------:R-:W2:Y:S01]  /*1850*/  LDG.E.U16 R236, desc[UR40][R236.64] ;  /* 0x00000028ecec7981 */ /* 0x000ea2000c1e1500 */
[-C--:B------:R-:W-:Y:S02]  /*1860*/  LEA.HI.X.SX32 R109, R109, R241.reuse, 0x1, P3 ;  /* 0x000000f16d6d7211 */ /* 0x080fe400018f0eff */
[-C--:B------:R-:W-:Y:S01]  /*1870*/  LEA.HI.X.SX32 R93, R93, R241.reuse, 0x1, P4 ;  /* 0x000000f15d5d7211 */ /* 0x080fe200020f0eff */
[----:B------:R-:W2:Y:S01]  /*1880*/  LDG.E.U16 R234, desc[UR40][R234.64] ;  /* 0x00000028eaea7981 */ /* 0x000ea2000c1e1500 */
[----:B------:R-:W-:-:S02]  /*1890*/  LEA.HI.X.SX32 R85, R85, R241, 0x1, P1 ;  /* 0x000000f155557211 */ /* 0x000fc400008f0eff */
[-C--:B------:R-:W-:Y:S01]  /*18a0*/  IADD3 R94, P3, R94, R240.reuse, RZ ;  /* 0x000000f05e5e7210 */ /* 0x080fe20007f7e0ff */
[----:B------:R-:W2:Y:S01]  /*18b0*/  LDG.E.U16 R232, desc[UR40][R232.64] ;  /* 0x00000028e8e87981 */ /* 0x000ea2000c1e1500 */
[-C--:B------:R-:W-:Y:S02]  /*18c0*/  IADD3 R80, P4, R80, R240.reuse, RZ ;  /* 0x000000f050507210 */ /* 0x080fe40007f9e0ff */
[-C--:B------:R-:W-:Y:S01]  /*18d0*/  LEA.HI.X.SX32 R87, R87, R241.reuse, 0x1, P2 ;  /* 0x000000f157577211 */ /* 0x080fe200010f0eff */
[----:B------:R-:W2:Y:S01]  /*18e0*/  LDG.E.U16 R230, desc[UR40][R230.64] ;  /* 0x00000028e6e67981 */ /* 0x000ea2000c1e1500 */
[-C--:B------:R-:W-:Y:S02]  /*18f0*/  IADD3 R58, P1, R81, R240.reuse, RZ ;  /* 0x000000f0513a7210 */ /* 0x080fe40007f3e0ff */
[----:B------:R-:W-:Y:S01]  /*1900*/  LEA.HI.X.SX32 R89, R89, R241, 0x1, P0 ;  /* 0x000000f159597211 */ /* 0x000fe200000f0eff */
[----:B------:R-:W2:Y:S01]  /*1910*/  LDG.E.U16 R128, desc[UR40][R128.64] ;  /* 0x0000002880807981 */ /* 0x000ea2000c1e1500 */
        /* <DEDUP_REMOVED lines=13> */
[-C--:B------:R-:W-:Y:S01]  /*19f0*/  IADD3 R76, P1, R76, R240.reuse, RZ ;  /* 0x000000f04c4c7210 */ /* 0x080fe20007f3e0ff */
[----:B------:R-:W2:Y:S01]  /*1a00*/  LDG.E.U16 R220, desc[UR40][R220.64] ;  /* 0x00000028dcdc7981 */ /* 0x000ea2000c1e1500 */
[-C--:B------:R-:W-:Y:S02]  /*1a10*/  LEA.HI.X.SX32 R21, R21, R241.reuse, 0x1, P2 ;  /* 0x000000f115157211 */ /* 0x080fe400010f0eff */
[----:B------:R-:W-:Y:S01]  /*1a20*/  LEA.HI.X.SX32 R33, R33, R241, 0x1, P0 ;  /* 0x000000f121217211 */ /* 0x000fe200000f0eff */
[----:B------:R-:W2:Y:S01]  /*1a30*/  LDG.E.U16 R218, desc[UR40][R218.64] ;  /* 0x00000028dada7981 */ /* 0x000ea2000c1e1500 */
[----:B------:R-:W-:-:S02]  /*1a40*/  IADD3 R50, P2, R79, R240, RZ ;  /* 0x000000f04f327210 */ /* 0x000fc40007f5e0ff */
[-C--:B------:R-:W-:Y:S01]  /*1a50*/  IADD3 R74, P0, R251, R240.reuse, RZ ;  /* 0x000000f0fb4a7210 */ /* 0x080fe20007f1e0ff */
[----:B------:R-:W2:Y:S01]  /*1a60*/  LDG.E.U16 R216, desc[UR40][R216.64] ;  /* 0x00000028d8d87981 */ /* 0x000ea2000c1e1500 */
[-C--:B------:R-:W-:Y:S02]  /*1a70*/  LEA.HI.X.SX32 R79, R75, R241.reuse, 0x1, P6 ;  /* 0x000000f14b4f7211 */ /* 0x080fe400030f0eff */
        /* <DEDUP_REMOVED lines=9> */
[-C--:B------:R-:W-:Y:S01]  /*1b10*/  LEA.HI.X.SX32 R37, R37, R241.reuse, 0x1, P5 ;  /* 0x000000f125257211 */ /* 0x080fe200028f0eff */
[----:B------:R-:W2:Y:S01]  /*1b20*/  LDG.E.U16 R208, desc[UR40][R208.64] ;  /* 0x00000028d0d07981 */ /* 0x000ea2000c1e1500 */
[----:B------:R-:W-:Y:S02]  /*1b30*/  LEA.HI.X.SX32 R55, R55, R241, 0x1, P4 ;  /* 0x000000f137377211 */ /* 0x000fe400020f0eff */
[-C--:B------:R-:W-:Y:S01]  /*1b40*/  IADD3 R24, P0, R51, R240.reuse, RZ ;  /* 0x000000f033187210 */ /* 0x080fe20007f1e0ff */
        /* <DEDUP_REMOVED lines=11> */
[CC--:B------:R-:W-:Y:S01]  /*1c00*/  IADD3 R48, P1, R13.reuse, R240.reuse, RZ ;  /* 0x000000f00d307210 */ /* 0x0c0fe20007f3e0ff */
[----:B------:R-:W2:Y:S01]  /*1c10*/  LDG.E.U16 R164, desc[UR40][R164.64] ;  /* 0x00000028a4a47981 */ /* 0x000ea2000c1e1500 */
[-C--:B------:R-:W-:Y:S01]  /*1c20*/  LEA.HI.X.SX32 R27, R13, R241.reuse, 0x1, P6 ;  /* 0x000000f10d1b7211 */ /* 0x080fe200030f0eff */
[----:B------:R-:W-:Y:S01]  /*1c30*/  IMAD R13, R15, 0x6e, RZ ;  /* 0x0000006e0f0d7824 */ /* 0x000fe200078e02ff */
[-C--:B------:R-:W-:Y:S01]  /*1c40*/  LEA.HI.X.SX32 R35, R35, R241.reuse, 0x1, P5 ;  /* 0x000000f123237211 */ /* 0x080fe200028f0eff */
[----:B------:R-:W2:Y:S01]  /*1c50*/  LDG.E.U16 R198, desc[UR40][R198.64] ;  /* 0x00000028c6c67981 */ /* 0x000ea2000c1e1500 */
[----:B------:R-:W-:Y:S02]  /*1c60*/  LEA.HI.X.SX32 R71, R45, R241, 0x1, P4 ;  /* 0x000000f12d477211 */ /* 0x000fe400020f0eff */
[-C--:B------:R-:W-:Y:S01]  /*1c70*/  IADD3 R30, P5, R30, R240.reuse, RZ ;  /* 0x000000f01e1e7210 */ /* 0x080fe20007fbe0ff */
[----:B------:R-:W2:Y:S01]  /*1c80*/  LDG.E.U16 R196, desc[UR40][R196.64] ;  /* 0x00000028c4c47981 */ /* 0x000ea2000c1e1500 */
[----:B------:R-:W-:-:S02]  /*1c90*/  IADD3 R44, P4, R47, R240, RZ ;  /* 0x000000f02f2c7210 */ /* 0x000fc40007f9e0ff */
[-C--:B------:R-:W-:Y:S01]  /*1ca0*/  LEA.HI.X.SX32 R47, R9, R241.reuse, 0x1, P3 ;  /* 0x000000f1092f7211 */ /* 0x080fe200018f0eff */
[----:B------:R-:W-:Y:S01]  /*1cb0*/  IMAD R9, R15, 0x37, RZ ;  /* 0x000000370f097824 */ /* 0x000fe200078e02ff */
[-C--:B------:R-:W-:Y:S01]  /*1cc0*/  IADD3 R16, P6, R17, R240.reuse, RZ ;  /* 0x000000f011107210 */ /* 0x080fe20007fde0ff */
[----:B------:R-:W-:Y:S01]  /*1cd0*/  IMAD R17, R15, 0xbe, RZ ;  /* 0x000000be0f117824 */ /* 0x000fe200078e02ff */
[-C--:B------:R-:W-:Y:S01]  /*1ce0*/  LEA.HI.X.SX32 R49, R19, R241.reuse, 0x1, P1 ;  /* 0x000000f113317211 */ /* 0x080fe200008f0eff */
[----:B------:R-:W-:Y:S01]  /*1cf0*/  IMAD R19, R15, 0xce, RZ ;  /* 0x000000ce0f137824 */ /* 0x000fe200078e02ff */
[CC--:B------:R-:W-:Y:S01]  /*1d00*/  IADD3 R8, P3, R13.reuse, R240.reuse, RZ ;  /* 0x000000f00d087210 */ /* 0x0c0fe20007f7e0ff */
[----:B------:R-:W2:Y:S01]  /*1d10*/  LDG.E.U16 R192, desc[UR40][R192.64] ;  /* 0x00000028c0c07981 */ /* 0x000ea2000c1e1500 */
[-C--:B------:R-:W-:Y:S01]  /*1d20*/  LEA.HI.X.SX32 R25, R13, R241.reuse, 0x1, P0 ;  /* 0x000000f10d197211 */ /* 0x080fe200000f0eff */
[----:B------:R-:W-:Y:S01]  /*1d30*/  IMAD R13, R15, 0x7e, RZ ;  /* 0x0000007e0f0d7824 */ /* 0x000fe200078e02ff */
[----:B------:R-:W-:Y:S01]  /*1d40*/  LEA.HI.X.SX32 R31, R31, R241, 0x1, P5 ;  /* 0x000000f11f1f7211 */ /* 0x000fe200028f0eff */
[----:B------:R-:W2:Y:S01]  /*1d50*/  LDG.E.U16 R98, desc[UR40][R98.64] ;  /* 0x0000002862627981 */ /* 0x000ea2000c1e1500 */
[----:B------:R-:W-:-:S02]  /*1d60*/  IADD3 R28, P5, R247, R240, RZ ;  /* 0x000000f0f71c7210 */ /* 0x000fc40007fbe0ff */
[-C--:B------:R-:W-:Y:S01]  /*1d70*/  LEA.HI.X.SX32 R9, R9, R241.reuse, 0x1, P3 ;  /* 0x000000f109097211 */ /* 0x080fe200018f0eff */
[----:B------:R-:W2:Y:S01]  /*1d80*/  LDG.E.U16 R124, desc[UR40][R124.64] ;  /* 0x000000287c7c7981 */ /* 0x000ea2000c1e1500 */
[-C--:B------:R-:W-:Y:S01]  /*1d90*/  LEA.HI.X.SX32 R45, R11, R241.reuse, 0x1, P4 ;  /* 0x000000f10b2d7211 */ /* 0x080fe200020f0eff */
[----:B------:R-:W-:Y:S01]  /*1da0*/  IMAD R11, R15, 0x3f, RZ ;  /* 0x0000003f0f0b7824 */ /* 0x000fe200078e02ff */
[-C--:B------:R-:W-:Y:S01]  /*1db0*/  IADD3 R14, P3, R17, R240.reuse, RZ ;  /* 0x000000f0110e7210 */ /* 0x080fe20007f7e0ff */
[----:B------:R-:W-:Y:S01]  /*1dc0*/  IMAD R17, R15, 0xde, RZ ;  /* 0x000000de0f117824 */ /* 0x000fe200078e02ff */
[----:B------:R-:W-:Y:S01]  /*1dd0*/  LEA.HI.X.SX32 R29, R29, R241, 0x1, P5 ;  /* 0x000000f11d1d7211 */ /* 0x000fe200028f0eff */
[----:B------:R-:W2:Y:S01]  /*1de0*/  LDG.E.U16 R186, desc[UR40][R186.64] ;  /* 0x00000028baba7981 */ /* 0x000ea2000c1e1500 */
[-C--:B------:R-:W-:Y:S01]  /*1df0*/  IADD3 R12, P0, R19, R240.reuse, RZ ;  /* 0x000000f0130c7210 */ /* 0x080fe20007f1e0ff */
[----:B------:R-:W-:Y:S01]  /*1e00*/  IMAD R19, R15, 0xee, RZ ;  /* 0x000000ee0f137824 */ /* 0x000fe200078e02ff */
[-C--:B------:R-:W-:Y:S01]  /*1e10*/  IADD3 R38, P4, R13, R240.reuse, RZ ;  /* 0x000000f00d267210 */ /* 0x080fe20007f9e0ff */
[----:B------:R-:W2:Y:S01]  /*1e20*/  LDG.E.U16 R184, desc[UR40][R184.64] ;  /* 0x00000028b8b87981 */ /* 0x000ea2000c1e1500 */
[----:B------:R-:W-:-:S02]  /*1e30*/  IADD3 R42, P5, R43, R240, RZ ;  /* 0x000000f02b2a7210 */ /* 0x000fc40007fbe0ff */
[-C--:B------:R-:W-:Y:S01]  /*1e40*/  LEA.HI.X.SX32 R39, R11, R241.reuse, 0x1, P4 ;  /* 0x000000f10b277211 */ /* 0x080fe200020f0eff */
[----:B------:R-:W2:Y:S01]  /*1e50*/  LDG.E.U16 R182, desc[UR40][R182.64] ;  /* 0x00000028b6b67981 */ /* 0x000ea2000c1e1500 */
[-C--:B------:R-:W-:Y:S02]  /*1e60*/  IADD3 R18, P1, R23, R240.reuse, RZ ;  /* 0x000000f017127210 */ /* 0x080fe40007f3e0ff */
[-C--:B------:R-:W-:Y:S01]  /*1e70*/  IADD3 R10, P4, R17, R240.reuse, RZ ;  /* 0x000000f0110a7210 */ /* 0x080fe20007f9e0ff */
[----:B------:R-:W2:Y:S01]  /*1e80*/  LDG.E.U16 R180, desc[UR40][R180.64] ;  /* 0x00000028b4b47981 */ /* 0x000ea2000c1e1500 */
[----:B------:R-:W-:Y:S01]  /*1e90*/  LEA.HI.X.SX32 R43, R13, R241, 0x1, P5 ;  /* 0x000000f10d2b7211 */ /* 0x000fe200028f0eff */
[----:B------:R-:W-:Y:S01]  /*1ea0*/  IMAD R23, R15, 0x47, RZ ;  /* 0x000000470f177824 */ /* 0x000fe200078e02ff */
[----:B0-----:R-:W-:Y:S01]  /*1eb0*/  IADD3 R240, P5, R19, R240, RZ ;  /* 0x000000f013f07210 */ /* 0x001fe20007fbe0ff */
[----:B------:R-:W2:Y:S01]  /*1ec0*/  LDG.E.U16 R178, desc[UR40][R178.64] ;  /* 0x00000028b2b27981 */ /* 0x000ea2000c1e1500 */
[----:B------:R-:W-:-:S03]  /*1ed0*/  IMAD R19, R15, 0x4f, RZ ;  /* 0x0000004f0f137824 */ /* 0x000fc600078e02ff */
        /* <DEDUP_REMOVED lines=10> */
[----:B------:R-:W2:Y:S04]  /*1f80*/  LDG.E.U16 R168, desc[UR40][R168.64] ;  /* 0x00000028a8a87981 */ /* 0x000ea8000c1e1500 */
[----:B------:R-:W2:Y:S01]  /*1f90*/  LDG.E.U16 R166, desc[UR40][R166.64] ;  /* 0x00000028a6a67981 */ /* 0x000ea2000c1e1500 */
[----:B------:R-:W-:-:S03]  /*1fa0*/  LEA.HI.X.SX32 R23, R23, R241, 0x1, P2 ;  /* 0x000000f117177211 */ /* 0x000fc600010f0eff */
        /* <DEDUP_REMOVED lines=12> */
[----:B------:R-:W2:Y:S04]  /*2070*/  LDG.E.U16 R150, desc[UR40][R150.64] ;  /* 0x0000002896967981 */ /* 0x000ea8000c1e1500 */
        /* <DEDUP_REMOVED lines=62> */
[----:B------:R0:W2:Y:S04]  /*2460*/  LDG.E.U16 R20, desc[UR40][R8.64] ;  /* 0x0000002808147981 */ /* 0x0000a8000c1e1500 */
[----:B------:R-:W2:Y:S04]  /*2470*/  LDG.E.U16 R38, desc[UR40][R38.64] ;  /* 0x0000002826267981 */ /* 0x000ea8000c1e1500 */
[----:B------:R-:W2:Y:S04]  /*2480*/  LDG.E.U16 R22, desc[UR40][R22.64] ;  /* 0x0000002816167981 */ /* 0x000ea8000c1e1500 */
[----:B------:R1:W2:Y:S04]  /*2490*/  LDG.E.U16 R18, desc[UR40][R18.64] ;  /* 0x0000002812127981 */ /* 0x0002a8000c1e1500 */
[----:B------:R-:W2:Y:S04]  /*24a0*/  LDG.E.U16 R16, desc[UR40][R16.64] ;  /* 0x0000002810107981 */ /* 0x000ea8000c1e1500 */
[----:B------:R2:W2:Y:S04]  /*24b0*/  LDG.E.U16 R15, desc[UR40][R14.64] ;  /* 0x000000280e0f7981 */ /* 0x0004a8000c1e1500 */
[----:B------:R2:W2:Y:S04]  /*24c0*/  LDG.E.U16 R27, desc[UR40][R12.64] ;  /* 0x000000280c1b7981 */ /* 0x0004a8000c1e1500 */
[----:B------:R2:W2:Y:S04]  /*24d0*/  LDG.E.U16 R29, desc[UR40][R10.64] ;  /* 0x000000280a1d7981 */ /* 0x0004a8000c1e1500 */
[----:B------:R-:W2:Y:S01]  /*24e0*/  LDG.E.U16 R240, desc[UR40][R240.64] ;  /* 0x00000028f0f07981 */ /* 0x000ea2000c1e1500 */
[----:B------:R-:W3:Y:S01]  /*24f0*/  S2UR UR4, SR_CgaCtaId ;  /* 0x00000000000479c3 */ /* 0x000ee20000008800 */
[C---:B0-----:R-:W-:Y:S01]  /*2500*/  LOP3.LUT R9, R248.reuse, 0x3f, RZ, 0xc0, !PT ;  /* 0x0000003ff8097812 */ /* 0x041fe200078ec0ff */
[----:B------:R-:W-:Y:S01]  /*2510*/  UMOV UR7, 0x400 ;  /* 0x0000040000077882 */ /* 0x000fe20000000000 */
[----:B------:R-:W-:-:S03]  /*2520*/  LOP3.LUT R8, R248, 0xc0, RZ, 0xc0, !PT ;  /* 0x000000c0f8087812 */ /* 0x000fc600078ec0ff */
[----:B-1----:R-:W-:-:S05]  /*2530*/  IMAD.SHL.U32 R19, R9, 0x2, RZ ;  /* 0x0000000209137824 */ /* 0x002fca00078e00ff */
[----:B------:R-:W-:Y:S01]  /*2540*/  LEA R19, R8, R19, 0x8 ;  /* 0x0000001308137211 */ /* 0x000fe200078e40ff */
[----:B---3--:R-:W-:Y:S01]  /*2550*/  ULEA UR7, UR4, UR7, 0x18 ;  /* 0x0000000704077291 */ /* 0x008fe2000f8ec03f */
[----:B------:R-:W-:-:S08]  /*2560*/  ISETP.GE.AND P0, PT, R250, 0x1, PT ;  /* 0x00000001fa00780c */ /* 0x000fd00003f06270 */
[----:B------:R0:W-:Y:S04]  /*2570*/  STS.U16 [R19+UR7+0x400], R3 ;  /* 0x0004000313007988 */ /* 0x0001e80008000407 */
[----:B----4-:R1:W-:Y:S01]  /*2580*/  STS.U16 [R19+UR7+0x2800], R7 ;  /* 0x0028000713007988 */ /* 0x0103e20008000407 */
[----:B0-----:R-:W-:-:S03]  /*2590*/  LOP3.LUT R3, R19, 0x10, RZ, 0x3c, !PT ;  /* 0x0000001013037812 */ /* 0x001fc600078e3cff */
[----:B-----5:R-:W-:Y:S01]  /*25a0*/  STS.U16 [R19+UR7], R0 ;  /* 0x0000000013007988 */ /* 0x020fe20008000407 */
[----:B-1----:R-:W-:-:S03]  /*25b0*/  LOP3.LUT R7, R19, 0x20, RZ, 0x3c, !PT ;  /* 0x0000002013077812 */ /* 0x002fc600078e3cff */
[----:B------:R-:W-:Y:S04]  /*25c0*/  STS.U16 [R19+UR7+0x800], R2 ;  /* 0x0008000213007988 */ /* 0x000fe80008000407 */
[----:B------:R-:W-:Y:S04]  /*25d0*/  STS.U16 [R19+UR7+0x1000], R245 ;  /* 0x001000f513007988 */ /* 0x000fe80008000407 */
[----:B------:R-:W-:Y:S04]  /*25e0*/  STS.U16 [R19+UR7+0x2000], R244 ;  /* 0x002000f413007988 */ /* 0x000fe80008000407 */
[----:B------:R-:W-:Y:S04]  /*25f0*/  STS.U16 [R19+UR7+0x2400], R243 ;  /* 0x002400f313007988 */ /* 0x000fe80008000407 */
[----:B--2---:R-:W-:Y:S04]  /*2600*/  STS.U16 [R19+UR7+0x1400], R242 ;  /* 0x001400f213007988 */ /* 0x004fe80008000407 */
[----:B------:R-:W-:Y:S04]  /*2610*/  STS.U16 [R19+UR7+0x2c00], R238 ;  /* 0x002c00ee13007988 */ /* 0x000fe80008000407 */
        /* <DEDUP_REMOVED lines=22> */
[----:B------:R0:W-:Y:S04]  /*2780*/  STS.U16 [R3+UR7+0x3c80], R196 ;  /* 0x003c80c403007988 */ /* 0x0001e80008000407 */
[----:B------:R-:W-:Y:S04]  /*2790*/  STS.U16 [R7+UR7+0x500], R6 ;  /* 0x0005000607007988 */ /* 0x000fe80008000407 */
[----:B------:R-:W-:Y:S01]  /*27a0*/  STS.U16 [R7+UR7+0x900], R192 ;  /* 0x000900c007007988 */ /* 0x000fe20008000407 */
[----:B0-----:R-:W-:-:S03]  /*27b0*/  LOP3.LUT R3, R19, 0x30, RZ, 0x3c, !PT ;  /* 0x0000003013037812 */ /* 0x001fc600078e3cff */
        /* <DEDUP_REMOVED lines=31> */
[----:B------:R1:W-:Y:S01]  /*29b0*/  STS.U16 [R7+UR7+0xa00], R5 ;  /* 0x000a000507007988 */ /* 0x0003e20008000407 */
[----:B0-----:R-:W-:-:S03]  /*29c0*/  LOP3.LUT R3, R19, 0x50, RZ, 0x3c, !PT ;  /* 0x0000005013037812 */ /* 0x001fc600078e3cff */
[----:B------:R-:W-:Y:S01]  /*29d0*/  STS.U16 [R7+UR7+0xe00], R194 ;  /* 0x000e00c207007988 */ /* 0x000fe20008000407 */
[C---:B-1----:R-:W-:Y:S02]  /*29e0*/  LOP3.LUT R5, R19.reuse, 0x60, RZ, 0x3c, !PT ;  /* 0x0000006013057812 */ /* 0x042fe400078e3cff */
[----:B------:R-:W-:Y:S01]  /*29f0*/  LOP3.LUT R19, R19, 0x70, RZ, 0x3c, !PT ;  /* 0x0000007013137812 */ /* 0x000fe200078e3cff */
        /* <DEDUP_REMOVED lines=45> */
[----:B------:R0:W-:Y:S01]  /*2cd0*/  STS.U16 [R5+UR7+0x3f00], R42 ;  /* 0x003f002a05007988 */ /* 0x0001e20008000407 */
[----:B------:R-:W-:-:S03]  /*2ce0*/  MOV R6, 0x3f800000 ;  /* 0x3f80000000067802 */ /* 0x000fc60000000f00 */
[----:B------:R1:W-:Y:S01]  /*2cf0*/  STS.U16 [R19+UR7+0x380], R100 ;  /* 0x0003806413007988 */ /* 0x0003e20008000407 */
[----:B------:R-:W-:-:S03]  /*2d00*/  MOV R14, 0xff800000 ;  /* 0xff800000000e7802 */ /* 0x000fc60000000f00 */
[----:B------:R-:W-:Y:S01]  /*2d10*/  STS.U16 [R19+UR7+0x780], R86 ;  /* 0x0007805613007988 */ /* 0x000fe20008000407 */
[----:B------:R-:W-:-:S03]  /*2d20*/  MOV R13, 0xff800000 ;  /* 0xff800000000d7802 */ /* 0x000fc60000000f00 */
[----:B------:R-:W-:Y:S01]  /*2d30*/  STS.U16 [R19+UR7+0xb80], R58 ;  /* 0x000b803a13007988 */ /* 0x000fe20008000407 */
[----:B------:R-:W-:-:S03]  /*2d40*/  IMAD.MOV.U32 R12, RZ, RZ, -0x800000 ;  /* 0xff800000ff0c7424 */ /* 0x000fc600078e00ff */
[----:B------:R-:W-:Y:S01]  /*2d50*/  STS.U16 [R19+UR7+0xf80], R54 ;  /* 0x000f803613007988 */ /* 0x000fe20008000407 */
[----:B0-----:R-:W-:-:S03]  /*2d60*/  MOV R5, 0xff800000 ;  /* 0xff80000000057802 */ /* 0x001fc60000000f00 */
[----:B------:R-:W-:Y:S01]  /*2d70*/  STS.U16 [R19+UR7+0x1380], R52 ;  /* 0x0013803413007988 */ /* 0x000fe20008000407 */
[----:B------:R-:W-:-:S03]  /*2d80*/  MOV R8, 0x3f800000 ;  /* 0x3f80000000087802 */ /* 0x000fc60000000f00 */
[----:B------:R-:W-:Y:S01]  /*2d90*/  STS.U16 [R19+UR7+0x1780], R48 ;  /* 0x0017803013007988 */ /* 0x000fe20008000407 */
[----:B------:R-:W-:-:S03]  /*2da0*/  MOV R10, 0x3f800000 ;  /* 0x3f800000000a7802 */ /* 0x000fc60000000f00 */
[----:B------:R-:W-:Y:S01]  /*2db0*/  STS.U16 [R19+UR7+0x1b80], R20 ;  /* 0x001b801413007988 */ /* 0x000fe20008000407 */
[----:B------:R-:W-:-:S03]  /*2dc0*/  MOV R11, 0x3f800000 ;  /* 0x3f800000000b7802 */ /* 0x000fc60000000f00 */
[----:B------:R-:W-:Y:S01]  /*2dd0*/  STS.U16 [R19+UR7+0x1f80], R38 ;  /* 0x001f802613007988 */ /* 0x000fe20008000407 */
[----:B------:R-:W-:-:S03]  /*2de0*/  CS2R R88, SRZ ;  /* 0x0000000000587805 */ /* 0x000fc6000001ff00 */
        /* <DEDUP_REMOVED lines=10> */
[----:B------:R0:W-:Y:S01]  /*2e90*/  STS.U16 [R19+UR7+0x3380], R27 ;  /* 0x0033801b13007988 */ /* 0x0001e20008000407 */
[----:B-1----:R-:W-:-:S03]  /*2ea0*/  CS2R R100, SRZ ;  /* 0x0000000000647805 */ /* 0x002fc6000001ff00 */
[----:B------:R1:W-:Y:S01]  /*2eb0*/  STS.U16 [R19+UR7+0x3780], R29 ;  /* 0x0037801d13007988 */ /* 0x0003e20008000407 */
[----:B------:R-:W-:-:S03]  /*2ec0*/  CS2R R102, SRZ ;  /* 0x0000000000667805 */ /* 0x000fc6000001ff00 */
[----:B------:R2:W-:Y:S01]  /*2ed0*/  STS.U16 [R19+UR7+0x3b80], R240 ;  /* 0x003b80f013007988 */ /* 0x0005e20008000407 */
[----:B------:R-:W-:Y:S02]  /*2ee0*/  CS2R R104, SRZ ;  /* 0x0000000000687805 */ /* 0x000fe4000001ff00 */
[----:B------:R-:W-:Y:S02]  /*2ef0*/  CS2R R106, SRZ ;  /* 0x00000000006a7805 */ /* 0x000fe4000001ff00 */
[----:B------:R-:W-:Y:S02]  /*2f00*/  CS2R R108, SRZ ;  /* 0x00000000006c7805 */ /* 0x000fe4000001ff00 */
[----:B------:R-:W-:Y:S02]  /*2f10*/  CS2R R110, SRZ ;  /* 0x00000000006e7805 */ /* 0x000fe4000001ff00 */
[----:B------:R-:W-:Y:S02]  /*2f20*/  CS2R R112, SRZ ;  /* 0x0000000000707805 */ /* 0x000fe4000001ff00 */
[----:B------:R-:W-:-:S02]  /*2f30*/  CS2R R114, SRZ ;  /* 0x0000000000727805 */ /* 0x000fc4000001ff00 */
        /* <DEDUP_REMOVED lines=19> */
[----:B0-----:R-:W-:Y:S02]  /*3070*/  CS2R R26, SRZ ;  /* 0x00000000001a7805 */ /* 0x001fe4000001ff00 */
[----:B-1----:R-:W-:Y:S02]  /*3080*/  CS2R R28, SRZ ;  /* 0x00000000001c7805 */ /* 0x002fe4000001ff00 */
        /* <DEDUP_REMOVED lines=28> */
[----:B------:R-:W-:Y:S01]  /*3250*/  CS2R R86, SRZ ;  /* 0x0000000000567805 */ /* 0x000fe2000001ff00 */
[----:B--2---:R-:W-:Y:S06]  /*3260*/  @!P0 BRA `(.L_x_0) ;  /* 0x0000005000d48947 */ /* 0x004fec0003800000 */
[----:B------:R-:W0:Y:S01]  /*3270*/  LDC.64 R2, c[0x0][0x260] ;  /* 0x00009800ff027b82 */ /* 0x000e220000000a00 */
[--C-:B------:R-:W-:Y:S01]  /*3280*/  SHF.R.U32.HI R0, RZ, 0x7, R248.reuse ;  /* 0x00000007ff007819 */ /* 0x100fe200000116f8 */
[----:B------:R-:W-:Y:S01]  /*3290*/  ULDC UR4, c[0x0][0x258] ;  /* 0x0000960000047ab9 */ /* 0x000fe20000000800 */
[----:B------:R-:W-:Y:S01]  /*32a0*/  ULDC.64 UR8, c[0x0][0x220] ;  /* 0x0000880000087ab9 */ /* 0x000fe20000000a00 */
[--C-:B------:R-:W-:Y:S02]  /*32b0*/  SHF.R.U32.HI R7, RZ, 0x6, R248.reuse ;  /* 0x00000006ff077819 */ /* 0x100fe400000116f8 */
[----:B------:R-:W-:Y:S02]  /*32c0*/  CS2R R88, SRZ ;  /* 0x0000000000587805 */ /* 0x000fe4000001ff00 */
[----:B------:R-:W-:Y:S02]  /*32d0*/  SGXT.U32 R0, R0, 0x1 ;  /* 0x000000010000781a */ /* 0x000fe40000000000 */
[----:B------:R-:W-:Y:S01]  /*32e0*/  CS2R R90, SRZ ;  /* 0x00000000005a7805 */ /* 0x000fe2000001ff00 */
[----:B------:R-:W1:Y:S01]  /*32f0*/  LDC.64 R22, c[0x0][0x250] ;  /* 0x00009400ff167b82 */ /* 0x000e620000000a00 */
[----:B------:R-:W-:-:S02]  /*3300*/  SHF.R.U32.HI R11, RZ, 0x5, R248 ;  /* 0x00000005ff0b7819 */ /* 0x000fc400000116f8 */
[----:B------:R-:W-:Y:S02]  /*3310*/  CS2R R92, SRZ ;  /* 0x00000000005c7805 */ /* 0x000fe4000001ff00 */
[----:B------:R-:W-:Y:S02]  /*3320*/  CS2R R94, SRZ ;  /* 0x00000000005e7805 */ /* 0x000fe4000001ff00 */
[----:B------:R-:W-:Y:S02]  /*3330*/  CS2R R96, SRZ ;  /* 0x0000000000607805 */ /* 0x000fe4000001ff00 */
[----:B------:R-:W-:Y:S02]  /*3340*/  R2UR UR43, R11 ;  /* 0x000000000b2b72ca */ /* 0x000fe400000e0000 */
[----:B------:R-:W-:Y:S02]  /*3350*/  CS2R R98, SRZ ;  /* 0x0000000000627805 */ /* 0x000fe4000001ff00 */
[----:B------:R-:W-:Y:S01]  /*3360*/  CS2R R100, SRZ ;  /* 0x0000000000647805 */ /* 0x000fe2000001ff00 */
[----:B------:R-:W2:Y:S01]  /*3370*/  LDC R28, c[0x0][0x268] ;  /* 0x00009a00ff1c7b82 */ /* 0x000ea20000000800 */
[----:B------:R-:W-:-:S02]  /*3380*/  CS2R R102, SRZ ;  /* 0x0000000000667805 */ /* 0x000fc4000001ff00 */
[----:B------:R-:W-:Y:S02]  /*3390*/  CS2R R104, SRZ ;  /* 0x0000000000687805 */ /* 0x000fe4000001ff00 */
[----:B------:R-:W-:Y:S02]  /*33a0*/  CS2R R106, SRZ ;  /* 0x00000000006a7805 */ /* 0x000fe4000001ff00 */
[----:B------:R-:W-:Y:S02]  /*33b0*/  CS2R R108, SRZ ;  /* 0x00000000006c7805 */ /* 0x000fe4000001ff00 */
[----:B------:R-:W-:Y:S02]  /*33c0*/  CS2R R110, SRZ ;  /* 0x00000000006e7805 */ /* 0x000fe4000001ff00 */
[----:B------:R-:W-:Y:S02]  /*33d0*/  CS2R R112, SRZ ;  /* 0x0000000000707805 */ /* 0x000fe4000001ff00 */
[----:B------:R-:W-:Y:S01]  /*33e0*/  CS2R R114, SRZ ;  /* 0x0000000000727805 */ /* 0x000fe2000001ff00 */
[----:B0-----:R-:W-:Y:S01]  /*33f0*/  IMAD.MOV.U32 R5, RZ, RZ, R2 ;  /* 0x000000ffff057224 */ /* 0x001fe200078e0002 */
[----:B------:R-:W-:Y:S01]  /*3400*/  LOP3.LUT R2, R248, 0x7f, RZ, 0xc0, !PT ;  /* 0x0000007ff8027812 */ /* 0x000fe200078ec0ff */
[----:B------:R-:W-:Y:S01]  /*3410*/  IMAD R9, R9, R3, RZ ;  /* 0x0000000309097224 */ /* 0x000fe200078e02ff */
[----:B------:R0:W-:Y:S01]  /*3420*/  STL [R1+0x1d8], R3 ;  /* 0x0001d80301007387 */ /* 0x0001e20000100800 */
[----:B------:R-:W-:-:S02]  /*3430*/  CS2R R116, SRZ ;  /* 0x0000000000747805 */ /* 0x000fc4000001ff00 */
[----:B------:R-:W-:Y:S01]  /*3440*/  CS2R R118, SRZ ;  /* 0x0000000000767805 */ /* 0x000fe2000001ff00 */
[----:B------:R-:W-:Y:S01]  /*3450*/  IMAD.HI R16, R9, 0x2, RZ ;  /* 0x0000000209107827 */ /* 0x000fe200078e02ff */
[----:B------:R-:W-:Y:S02]  /*3460*/  CS2R R120, SRZ ;  /* 0x0000000000787805 */ /* 0x000fe4000001ff00 */
[----:B------:R-:W-:Y:S02]  /*3470*/  CS2R R122, SRZ ;  /* 0x00000000007a7805 */ /* 0x000fe4000001ff00 */
[----:B------:R-:W-:Y:S01]  /*3480*/  CS2R R124, SRZ ;  /* 0x00000000007c7805 */ /* 0x000fe2000001ff00 */
[----:B-1----:R-:W-:Y:S01]  /*3490*/  IMAD R4, R0, R23, RZ ;  /* 0x0000001700047224 */ /* 0x002fe200078e02ff */
[----:B------:R-:W-:Y:S01]  /*34a0*/  CS2R R126, SRZ ;  /* 0x00000000007e7805 */ /* 0x000fe2000001ff00 */
[----:B------:R-:W-:Y:S01]  /*34b0*/  IMAD R0, R5, UR6, RZ ;  /* 0x0000000605007c24 */ /* 0x000fe2000f8e02ff */
[----:B------:R-:W-:Y:S01]  /*34c0*/  SHF.L.U32 R5, R9, 0x1, RZ ;  /* 0x0000000109057819 */ /* 0x000fe200000006ff */
[----:B0-----:R-:W-:Y:S01]  /*34d0*/  IMAD R3, R2, UR4, RZ ;  /* 0x0000000402037c24 */ /* 0x001fe2000f8e02ff */
[C---:B------:R-:W-:Y:S01]  /*34e0*/  LEA R6, R23.reuse, R4, 0x1 ;  /* 0x0000000417067211 */ /* 0x040fe200078e08ff */
[----:B------:R-:W-:Y:S01]  /*34f0*/  IMAD R22, R22, UR6, RZ ;  /* 0x0000000616167c24 */ /* 0x000fe2000f8e02ff */
[----:B------:R-:W-:Y:S01]  /*3500*/  SHF.L.U32 R2, R0, 0x1, RZ ;  /* 0x0000000100027819 */ /* 0x000fe200000006ff */
[----:B------:R-:W-:Y:S01]  /*3510*/  ULDC.64 UR4, c[0x0][0x218] ;  /* 0x0000860000047ab9 */ /* 0x000fe20000000a00 */
[----:B------:R-:W-:-:S02]  /*3520*/  LEA R8, R23, R6, 0x1 ;  /* 0x0000000617087211 */ /* 0x000fc400078e08ff */
[----:B------:R-:W-:Y:S02]  /*3530*/  CS2R R128, SRZ ;  /* 0x0000000000807805 */ /* 0x000fe4000001ff00 */
[----:B------:R-:W-:Y:S01]  /*3540*/  IADD3 R216, P2, P3, R5, UR8, R2 ;  /* 0x0000000805d87c10 */ /* 0x000fe2000fb5e002 */
[----:B------:R-:W-:Y:S01]  /*3550*/  UIADD3 UR8, UR7, 0x10000, URZ ;  /* 0x0001000007087890 */ /* 0x000fe2000fffe03f */
[----:B------:R-:W-:Y:S01]  /*3560*/  SHF.L.U32 R5, R3, 0x1, RZ ;  /* 0x0000000103057819 */ /* 0x000fe200000006ff */
[----:B------:R-:W-:Y:S01]  /*3570*/  IMAD R10, R23, 0x2, R8 ;  /* 0x00000002170a7824 */ /* 0x000fe200078e0208 */
[C---:B------:R-:W-:Y:S01]  /*3580*/  SHF.L.U32 R2, R22.reuse, 0x1, RZ ;  /* 0x0000000116027819 */ /* 0x040fe200000006ff */
[----:B------:R-:W-:Y:S01]  /*3590*/  IMAD.HI R3, R3, 0x2, RZ ;  /* 0x0000000203037827 */ /* 0x000fe200078e02ff */
[----:B------:R-:W-:Y:S01]  /*35a0*/  USHF.R.U32.HI UR8, URZ, 0x4, UR8 ;  /* 0x000000043f087899 */ /* 0x000fe20008011608 */
[----:B------:R-:W-:Y:S02]  /*35b0*/  CS2R R130, SRZ ;  /* 0x0000000000827805 */ /* 0x000fe4000001ff00 */
[----:B------:R-:W-:Y:S01]  /*35c0*/  IADD3 R25, P0, P1, R5, UR4, R2 ;  /* 0x0000000405197c10 */ /* 0x000fe2000f91e002 */
[----:B------:R-:W-:Y:S01]  /*35d0*/  IMAD.HI R22, R22, 0x2, RZ ;  /* 0x0000000216167827 */ /* 0x000fe200078e02ff */
[----:B------:R-:W-:Y:S01]  /*35e0*/  LEA R12, R23, R10, 0x1 ;  /* 0x0000000a170c7211 */ /* 0x000fe200078e08ff */
[----:B------:R-:W-:Y:S01]  /*35f0*/  USGXT.U32 UR14, UR8, 0xe ;  /* 0x0000000e080e789a */ /* 0x000fe20008000000 */
[----:B------:R-:W-:Y:S01]  /*3600*/  SGXT.U32 R2, R7, 0x2 ;  /* 0x000000020702781a */ /* 0x000fe20000000000 */
[----:B------:R-:W-:Y:S01]  /*3610*/  IMAD.HI R5, R0, 0x2, RZ ;  /* 0x0000000200057827 */ /* 0x000fe200078e02ff */
[----:B------:R-:W-:Y:S01]  /*3620*/  IADD3.X R27, R3, UR5, R22, P0, P1 ;  /* 0x00000005031b7c10 */ /* 0x000fe200087e2416 */
[----:B------:R-:W-:Y:S01]  /*3630*/  UIADD3 UR10, UP0, UR14, 0x2, URZ ;  /* 0x000000020e0a7890 */ /* 0x000fe2000ff1e03f */
[----:B------:R-:W-:Y:S01]  /*3640*/  LEA R20, P1, R4, R25, 0x1 ;  /* 0x0000001904147211 */ /* 0x000fe200078208ff */
[----:B--2---:R-:W-:Y:S01]  /*3650*/  IMAD R7, R2, R28, RZ ;  /* 0x0000001c02077224 */ /* 0x004fe200078e02ff */
[C---:B------:R-:W-:Y:S01]  /*3660*/  LEA R14, R23.reuse, R12, 0x1 ;  /* 0x0000000c170e7211 */ /* 0x040fe200078e08ff */
[----:B------:R-:W-:Y:S01]  /*3670*/  UMOV UR5, URZ ;  /* 0x0000003f00057c82 */ /* 0x000fe20008000000 */
[----:B------:R-:W-:Y:S01]  /*3680*/  LEA.HI.X.SX32 R21, R4, R27, 0x1, P1 ;  /* 0x0000001b04157211 */ /* 0x000fe200008f0eff */
[----:B------:R-:W-:Y:S01]  /*3690*/  UIADD3.X UR11, UR5, 0x40000040, URZ, UP0, !UPT ;  /* 0x40000040050b7890 */ /* 0x000fe200087fe43f */
[----:B------:R-:W-:Y:S01]  /*36a0*/  IADD3.X R26, R16, UR9, R5, P2, P3 ;  /* 0x00000009101a7c10 */ /* 0x000fe200097e6405 */
[----:B------:R-:W-:Y:S01]  /*36b0*/  IMAD R0, R23, 0x2, R14 ;  /* 0x0000000217007824 */ /* 0x000fe200078e020e */
[----:B------:R-:W-:Y:S01]  /*36c0*/  LEA R220, P2, R6, R25, 0x1 ;  /* 0x0000001906dc7211 */ /* 0x000fe200078408ff */
[----:B------:R0:W-:Y:S01]  /*36d0*/  STL.64 [R1+0x1d0], R20 ;  /* 0x0001d01401007387 */ /* 0x0001e20000100a00 */
[----:B------:R-:W-:-:S02]  /*36e0*/  LEA R3, R28, R7, 0x2 ;  /* 0x000000071c037211 */ /* 0x000fc400078e10ff */
[----:B------:R-:W-:Y:S02]  /*36f0*/  CS2R R132, SRZ ;  /* 0x0000000000847805 */ /* 0x000fe4000001ff00 */
[C---:B------:R-:W-:Y:S02]  /*3700*/  LEA R2, R23.reuse, R0, 0x1 ;  /* 0x0000000017027211 */ /* 0x040fe400078e08ff */
[----:B------:R-:W-:Y:S02]  /*3710*/  CS2R R134, SRZ ;  /* 0x0000000000867805 */ /* 0x000fe4000001ff00 */
[----:B------:R-:W-:Y:S01]  /*3720*/  LEA.HI.X.SX32 R221, R6, R27, 0x1, P2 ;  /* 0x0000001b06dd7211 */ /* 0x000fe200010f0eff */
[----:B------:R-:W-:Y:S01]  /*3730*/  IMAD R5, R28, 0x4, R3 ;  /* 0x000000041c057824 */ /* 0x000fe200078e0203 */
[----:B------:R-:W-:Y:S02]  /*3740*/  LEA R16, R23, R2, 0x1 ;  /* 0x0000000217107211 */ /* 0x000fe400078e08ff */
[----:B------:R-:W-:-:S02]  /*3750*/  CS2R R136, SRZ ;  /* 0x0000000000887805 */ /* 0x000fc4000001ff00 */
[----:B------:R-:W-:Y:S01]  /*3760*/  LEA R218, P0, R7, R216, 0x1 ;  /* 0x000000d807da7211 */ /* 0x000fe200078008ff */
[----:B------:R1:W-:Y:S01]  /*3770*/  STL.64 [R1+0x1c8], R220 ;  /* 0x0001c8dc01007387 */ /* 0x0003e20000100a00 */
[C---:B------:R-:W-:Y:S02]  /*3780*/  LEA R18, R23.reuse, R16, 0x1 ;  /* 0x0000001017127211 */ /* 0x040fe400078e08ff */
[----:B------:R-:W-:Y:S02]  /*3790*/  CS2R R138, SRZ ;  /* 0x00000000008a7805 */ /* 0x000fe4000001ff00 */
[----:B0-----:R-:W-:Y:S02]  /*37a0*/  LEA R20, P1, R8, R25, 0x1 ;  /* 0x0000001908147211 */ /* 0x001fe400078208ff */
[----:B------:R-:W-:Y:S02]  /*37b0*/  CS2R R140, SRZ ;  /* 0x00000000008c7805 */ /* 0x000fe4000001ff00 */
[----:B------:R-:W-:-:S02]  /*37c0*/  LEA R4, R23, R18, 0x1 ;  /* 0x0000001217047211 */ /* 0x000fc400078e08ff */
[----:B------:R-:W-:Y:S02]  /*37d0*/  CS2R R142, SRZ ;  /* 0x00000000008e7805 */ /* 0x000fe4000001ff00 */
[----:B------:R-:W-:Y:S02]  /*37e0*/  LEA.HI.X.SX32 R21, R8, R27, 0x1, P1 ;  /* 0x0000001b08157211 */ /* 0x000fe400008f0eff */
[----:B------:R-:W-:Y:S02]  /*37f0*/  CS2R R144, SRZ ;  /* 0x0000000000907805 */ /* 0x000fe4000001ff00 */
[C---:B------:R-:W-:Y:S02]  /*3800*/  LEA R6, R23.reuse, R4, 0x1 ;  /* 0x0000000417067211 */ /* 0x040fe400078e08ff */
[----:B------:R-:W-:Y:S02]  /*3810*/  CS2R R146, SRZ ;  /* 0x0000000000927805 */ /* 0x000fe4000001ff00 */
[----:B------:R-:W-:Y:S01]  /*3820*/  LEA R9, R28, R5, 0x2 ;  /* 0x000000051c097211 */ /* 0x000fe200078e10ff */
[----:B------:R0:W-:Y:S01]  /*3830*/  STL.64 [R1+0x1c0], R20 ;  /* 0x0001c01401007387 */ /* 0x0001e20000100a00 */
[----:B-1----:R-:W-:Y:S01]  /*3840*/  LEA R220, P1, R10, R25, 0x1 ;  /* 0x000000190adc7211 */ /* 0x002fe200078208ff */
[----:B------:R-:W-:Y:S01]  /*3850*/  IMAD R8, R23, 0x2, R6 ;  /* 0x0000000217087824 */ /* 0x000fe200078e0206 */
[----:B------:R-:W-:-:S02]  /*3860*/  LEA R11, R28, R9, 0x2 ;  /* 0x000000091c0b7211 */ /* 0x000fc400078e10ff */
[----:B------:R-:W-:Y:S02]  /*3870*/  CS2R R148, SRZ ;  /* 0x0000000000947805 */ /* 0x000fe4000001ff00 */
[----:B------:R-:W-:Y:S02]  /*3880*/  LEA.HI.X.SX32 R221, R10, R27, 0x1, P1 ;  /* 0x0000001b0add7211 */ /* 0x000fe400008f0eff */
[----:B------:R-:W-:Y:S02]  /*3890*/  CS2R R150, SRZ ;  /* 0x0000000000967805 */ /* 0x000fe4000001ff00 */
[----:B------:R-:W-:Y:S02]  /*38a0*/  LEA R10, R23, R8, 0x1 ;  /* 0x00000008170a7211 */ /* 0x000fe400078e08ff */
[----:B------:R-:W-:Y:S02]  /*38b0*/  CS2R R30, SRZ ;  /* 0x00000000001e7805 */ /* 0x000fe4000001ff00 */
[----:B------:R-:W-:Y:S01]  /*38c0*/  LEA R13, R28, R11, 0x2 ;  /* 0x0000000b1c0d7211 */ /* 0x000fe200078e10ff */
[----:B------:R1:W-:Y:S01]  /*38d0*/  STL.64 [R1+0x1b8], R220 ;  /* 0x0001b8dc01007387 */ /* 0x0003e20000100a00 */
[----:B------:R-:W-:-:S02]  /*38e0*/  LEA.HI.X.SX32 R219, R7, R26, 0x1, P0 ;  /* 0x0000001a07db7211 */ /* 0x000fc400000f0eff */
[----:B------:R-:W-:Y:S02]  /*38f0*/  CS2R R32, SRZ ;  /* 0x0000000000207805 */ /* 0x000fe4000001ff00 */
[----:B0-----:R-:W-:Y:S02]  /*3900*/  LEA R20, P2, R12, R25, 0x1 ;  /* 0x000000190c147211 */ /* 0x001fe400078408ff */
[----:B------:R-:W-:Y:S02]  /*3910*/  CS2R R34, SRZ ;  /* 0x0000000000227805 */ /* 0x000fe4000001ff00 */
[----:B------:R-:W-:Y:S02]  /*3920*/  LEA R15, R28, R13, 0x2 ;  /* 0x0000000d1c0f7211 */ /* 0x000fe400078e10ff */
[----:B------:R-:W-:Y:S02]  /*3930*/  CS2R R36, SRZ ;  /* 0x0000000000247805 */ /* 0x000fe4000001ff00 */
[----:B------:R-:W-:-:S02]  /*3940*/  LEA.HI.X.SX32 R21, R12, R27, 0x1, P2 ;  /* 0x0000001b0c157211 */ /* 0x000fc400010f0eff */
[----:B------:R-:W-:Y:S02]  /*3950*/  CS2R R38, SRZ ;  /* 0x0000000000267805 */ /* 0x000fe4000001ff00 */
[----:B------:R-:W-:Y:S01]  /*3960*/  LEA R12, R23, R10, 0x1 ;  /* 0x0000000a170c7211 */ /* 0x000fe200078e08ff */
[----:B------:R-:W-:Y:S01]  /*3970*/  IMAD R17, R28, 0x4, R15 ;  /* 0x000000041c117824 */ /* 0x000fe200078e020f */
[----:B------:R-:W-:Y:S02]  /*3980*/  CS2R R40, SRZ ;  /* 0x0000000000287805 */ /* 0x000fe4000001ff00 */
[----:B-1----:R-:W-:Y:S01]  /*3990*/  LEA R220, P1, R14, R25, 0x1 ;  /* 0x000000190edc7211 */ /* 0x002fe200078208ff */
[----:B------:R0:W-:Y:S01]  /*39a0*/  STL.64 [R1+0x1b0], R20 ;  /* 0x0001b01401007387 */ /* 0x0001e20000100a00 */
[----:B------:R-:W-:Y:S02]  /*39b0*/  CS2R R42, SRZ ;  /* 0x00000000002a7805 */ /* 0x000fe4000001ff00 */
[----:B------:R-:W-:-:S02]  /*39c0*/  LEA R19, R28, R17, 0x2 ;  /* 0x000000111c137211 */ /* 0x000fc400078e10ff */
[----:B------:R-:W-:Y:S02]  /*39d0*/  CS2R R44, SRZ ;  /* 0x00000000002c7805 */ /* 0x000fe4000001ff00 */
[----:B------:R-:W-:Y:S02]  /*39e0*/  LEA.HI.X.SX32 R221, R14, R27, 0x1, P1 ;  /* 0x0000001b0edd7211 */ /* 0x000fe400008f0eff */
[----:B------:R-:W-:Y:S02]  /*39f0*/  CS2R R46, SRZ ;  /* 0x00000000002e7805 */ /* 0x000fe4000001ff00 */
[----:B------:R-:W-:Y:S02]  /*3a00*/  LEA R14, R23, R12, 0x1 ;  /* 0x0000000c170e7211 */ /* 0x000fe400078e08ff */
[----:B------:R-:W-:Y:S02]  /*3a10*/  CS2R R48, SRZ ;  /* 0x0000000000307805 */ /* 0x000fe4000001ff00 */
[----:B------:R-:W-:Y:S01]  /*3a20*/  CS2R R50, SRZ ;  /* 0x0000000000327805 */ /* 0x000fe2000001ff00 */
[----:B------:R1:W-:Y:S01]  /*3a30*/  STL.64 [R1+0x1a8], R220 ;  /* 0x0001a8dc01007387 */ /* 0x0003e20000100a00 */
[----:B------:R-:W-:-:S02]  /*3a40*/  CS2R R52, SRZ ;  /* 0x0000000000347805 */ /* 0x000fc4000001ff00 */
[----:B------:R-:W-:Y:S02]  /*3a50*/  CS2R R54, SRZ ;  /* 0x0000000000367805 */ /* 0x000fe4000001ff00 */
[C---:B0-----:R-:W-:Y:S02]  /*3a60*/  LEA R20, P2, R0.reuse, R25, 0x1 ;  /* 0x0000001900147211 */ /* 0x041fe400078408ff */
[----:B------:R-:W-:Y:S02]  /*3a70*/  CS2R R56, SRZ ;  /* 0x0000000000387805 */ /* 0x000fe4000001ff00 */
[----:B------:R-:W-:Y:S02]  /*3a80*/  CS2R R58, SRZ ;  /* 0x00000000003a7805 */ /* 0x000fe4000001ff00 */
[----:B------:R-:W-:Y:S02]  /*3a90*/  CS2R R60, SRZ ;  /* 0x00000000003c7805 */ /* 0x000fe4000001ff00 */
[----:B------:R-:W-:-:S02]  /*3aa0*/  LEA.HI.X.SX32 R21, R0, R27, 0x1, P2 ;  /* 0x0000001b00157211 */ /* 0x000fc400010f0eff */
[----:B------:R-:W-:Y:S02]  /*3ab0*/  CS2R R62, SRZ ;  /* 0x00000000003e7805 */ /* 0x000fe4000001ff00 */
[----:B------:R-:W-:Y:S02]  /*3ac0*/  LEA R0, R23, R14, 0x1 ;  /* 0x0000000e17007211 */ /* 0x000fe400078e08ff */
[----:B------:R-:W-:Y:S02]  /*3ad0*/  CS2R R64, SRZ ;  /* 0x0000000000407805 */ /* 0x000fe4000001ff00 */
[----:B------:R-:W-:Y:S01]  /*3ae0*/  CS2R R66, SRZ ;  /* 0x0000000000427805 */ /* 0x000fe2000001ff00 */
[----:B------:R0:W-:Y:S01]  /*3af0*/  STL.64 [R1+0x1a0], R20 ;  /* 0x0001a01401007387 */ /* 0x0001e20000100a00 */
[----:B-1----:R-:W-:Y:S02]  /*3b00*/  LEA R220, P2, R16, R25, 0x1 ;  /* 0x0000001910dc7211 */ /* 0x002fe400078408ff */
[----:B------:R-:W-:-:S02]  /*3b10*/  CS2R R68, SRZ ;  /* 0x0000000000447805 */ /* 0x000fc4000001ff00 */
[----:B------:R-:W-:Y:S02]  /*3b20*/  CS2R R70, SRZ ;  /* 0x0000000000467805 */ /* 0x000fe4000001ff00 */
[----:B------:R-:W-:Y:S02]  /*3b30*/  CS2R R72, SRZ ;  /* 0x0000000000487805 */ /* 0x000fe4000001ff00 */
[----:B------:R-:W-:Y:S02]  /*3b40*/  LEA.HI.X.SX32 R221, R16, R27, 0x1, P2 ;  /* 0x0000001b10dd7211 */ /* 0x000fe400010f0eff */
[----:B------:R-:W-:Y:S02]  /*3b50*/  CS2R R74, SRZ ;  /* 0x00000000004a7805 */ /* 0x000fe4000001ff00 */
[----:B------:R-:W-:Y:S02]  /*3b60*/  CS2R R76, SRZ ;  /* 0x00000000004c7805 */ /* 0x000fe4000001ff00 */
[----:B------:R-:W-:-:S02]  /*3b70*/  CS2R R78, SRZ ;  /* 0x00000000004e7805 */ /* 0x000fc4000001ff00 */
[----:B------:R-:W-:Y:S02]  /*3b80*/  CS2R R80, SRZ ;  /* 0x0000000000507805 */ /* 0x000fe4000001ff00 */
[----:B------:R-:W-:Y:S02]  /*3b90*/  CS2R R82, SRZ ;  /* 0x0000000000527805 */ /* 0x000fe4000001ff00 */
[----:B------:R-:W-:Y:S02]  /*3ba0*/  CS2R R84, SRZ ;  /* 0x0000000000547805 */ /* 0x000fe4000001ff00 */
[C---:B0-----:R-:W-:Y:S02]  /*3bb0*/  LEA R20, P1, R2.reuse, R25, 0x1 ;  /* 0x0000001902147211 */ /* 0x041fe400078208ff */
[----:B------:R-:W-:Y:S01]  /*3bc0*/  CS2R R86, SRZ ;  /* 0x0000000000567805 */ /* 0x000fe2000001ff00 */
[----:B------:R-:W-:Y:S01]  /*3bd0*/  UMOV UR4, URZ ;  /* 0x0000003f00047c82 */ /* 0x000fe20008000000 */
[----:B------:R-:W-:Y:S01]  /*3be0*/  UIADD3.64 UR38, UR10, 0x2, URZ ;  /* 0x000000020a267897 */ /* 0x000fe2000fffe03f */
[----:B------:R-:W-:Y:S01]  /*3bf0*/  LEA.HI.X.SX32 R21, R2, R27, 0x1, P1 ;  /* 0x0000001b02157211 */ /* 0x000fe200008f0eff */
[----:B------:R-:W-:Y:S01]  /*3c00*/  IMAD R2, R23, 0x2, R0 ;  /* 0x0000000217027824 */ /* 0x000fe200078e0200 */
[----:B------:R-:W-:Y:S01]  /*3c10*/  LEA R222, P1, R18, R25, 0x1 ;  /* 0x0000001912de7211 */ /* 0x000fe200078208ff */
[----:B------:R-:W-:-:S02]  /*3c20*/  UIADD3.64 UR34, UR10, 0x4, URZ ;  /* 0x000000040a227897 */ /* 0x000fc4000fffe03f */
[----:B------:R0:W-:Y:S01]  /*3c30*/  STL.64 [R1+0x198], R20 ;  /* 0x0001981401007387 */ /* 0x0001e20000100a00 */
[----:B------:R-:W-:Y:S01]  /*3c40*/  LEA.HI.X.SX32 R223, R18, R27, 0x1, P1 ;  /* 0x0000001b12df7211 */ /* 0x000fe200008f0eff */
[----:B------:R-:W-:Y:S01]  /*3c50*/  UIADD3.64 UR30, UR10, 0x1fe, URZ ;  /* 0x000001fe0a1e7897 */ /* 0x000fe2000fffe03f */
[C---:B------:R-:W-:Y:S01]  /*3c60*/  LEA R16, R23.reuse, R2, 0x1 ;  /* 0x0000000217107211 */ /* 0x040fe200078e08ff */
[----:B------:R1:W-:Y:S01]  /*3c70*/  STL.64 [R1+0x190], R220 ;  /* 0x000190dc01007387 */ /* 0x0003e20000100a00 */
[----:B------:R-:W-:Y:S02]  /*3c80*/  UIADD3.64 UR26, UR10, 0x200, URZ ;  /* 0x000002000a1a7897 */ /* 0x000fe4000fffe03f */
[----:B------:R-:W-:Y:S01]  /*3c90*/  LEA R18, R23, R16, 0x1 ;  /* 0x0000001017127211 */ /* 0x000fe200078e08ff */
[----:B------:R2:W-:Y:S01]  /*3ca0*/  STL.64 [R1+0x188], R222 ;  /* 0x000188de01007387 */ /* 0x0005e20000100a00 */
[----:B------:R-:W-:Y:S02]  /*3cb0*/  UIADD3.64 UR22, UR10, 0x202, URZ ;  /* 0x000002020a167897 */ /* 0x000fe4000fffe03f */
[----:B------:R-:W-:Y:S01]  /*3cc0*/  UIADD3.64 UR18, UR10, 0x204, URZ ;  /* 0x000002040a127897 */ /* 0x000fe2000fffe03f */
[----:B0-----:R-:W-:Y:S01]  /*3cd0*/  LEA R20, R28, R19, 0x2 ;  /* 0x000000131c147211 */ /* 0x001fe200078e10ff */
[----:B------:R-:W-:Y:S01]  /*3ce0*/  ULDC UR42, c[0x0][0x238] ;  /* 0x00008e00002a7ab9 */ /* 0x000fe20000000800 */
[----:B------:R-:W-:Y:S01]  /*3cf0*/  UMOV UR15, 0x40000040 ;  /* 0x40000040000f7882 */ /* 0x000fe20000000000 */
[----:B-1----:R-:W-:-:S02]  /*3d00*/  LEA R220, P2, R4, R25, 0x1 ;  /* 0x0000001904dc7211 */ /* 0x002fc400078408ff */
[----:B------:R-:W-:Y:S02]  /*3d10*/  LEA R21, R28, R20, 0x2 ;  /* 0x000000141c157211 */ /* 0x000fe400078e10ff */
[----:B------:R-:W-:Y:S01]  /*3d20*/  LEA.HI.X.SX32 R221, R4, R27, 0x1, P2 ;  /* 0x0000001b04dd7211 */ /* 0x000fe200010f0eff */
[----:B------:R-:W-:Y:S01]  /*3d30*/  IMAD R4, R23, 0x2, R18 ;  /* 0x0000000217047824 */ /* 0x000fe200078e0212 */
[----:B--2---:R-:W-:Y:S02]  /*3d40*/  LEA R222, P1, R6, R25, 0x1 ;  /* 0x0000001906de7211 */ /* 0x004fe400078208ff */
[----:B------:R-:W-:Y:S01]  /*3d50*/  LEA R22, R28, R21, 0x2 ;  /* 0x000000151c167211 */ /* 0x000fe200078e10ff */
[----:B------:R0:W-:Y:S01]  /*3d60*/  STL.64 [R1+0x180], R220 ;  /* 0x000180dc01007387 */ /* 0x0001e20000100a00 */
[----:B------:R-:W-:Y:S02]  /*3d70*/  LEA.HI.X.SX32 R223, R6, R27, 0x1, P1 ;  /* 0x0000001b06df7211 */ /* 0x000fe400008f0eff */
[----:B------:R-:W-:-:S02]  /*3d80*/  LEA R224, P1, R10, R25, 0x1 ;  /* 0x000000190ae07211 */ /* 0x000fc400078208ff */
[----:B------:R-:W-:Y:S01]  /*3d90*/  LEA R6, R23, R4, 0x1 ;  /* 0x0000000417067211 */ /* 0x000fe200078e08ff */
[----:B------:R1:W-:Y:S01]  /*3da0*/  STL.64 [R1+0x178], R222 ;  /* 0x000178de01007387 */ /* 0x0003e20000100a00 */
[----:B------:R-:W-:Y:S02]  /*3db0*/  LEA.HI.X.SX32 R225, R10, R27, 0x1, P1 ;  /* 0x0000001b0ae17211 */ /* 0x000fe400008f0eff */
[----:B------:R-:W-:Y:S02]  /*3dc0*/  LEA R24, R28, R22, 0x2 ;  /* 0x000000161c187211 */ /* 0x000fe400078e10ff */
[----:B0-----:R-:W-:-:S04]  /*3dd0*/  LEA R220, P2, R8, R25, 0x1 ;  /* 0x0000001908dc7211 */ /* 0x001fc800078408ff */
[----:B------:R-:W-:Y:S02]  /*3de0*/  LEA.HI.X.SX32 R221, R8, R27, 0x1, P2 ;  /* 0x0000001b08dd7211 */ /* 0x000fe400010f0eff */
[C---:B-1----:R-:W-:Y:S02]  /*3df0*/  LEA R222, P2, R12.reuse, R25, 0x1 ;  /* 0x000000190cde7211 */ /* 0x042fe400078408ff */
[C---:B------:R-:W-:Y:S01]  /*3e00*/  LEA R8, R23.reuse, R6, 0x1 ;  /* 0x0000000617087211 */ /* 0x040fe200078e08ff */
[----:B------:R0:W-:Y:S01]  /*3e10*/  STL.64 [R1+0x170], R220 ;  /* 0x000170dc01007387 */ /* 0x0001e20000100a00 */
[----:B------:R-:W-:Y:S02]  /*3e20*/  LEA.HI.X.SX32 R223, R12, R27, 0x1, P2 ;  /* 0x0000001b0cdf7211 */ /* 0x000fe400010f0eff */
[C---:B------:R-:W-:Y:S01]  /*3e30*/  LEA R10, R23.reuse, R8, 0x1 ;  /* 0x00000008170a7211 */ /* 0x040fe200078e08ff */
[----:B------:R1:W-:Y:S04]  /*3e40*/  STL.64 [R1+0x168], R224 ;  /* 0x000168e001007387 */ /* 0x0003e80000100a00 */
[----:B------:R2:W-:Y:S01]  /*3e50*/  STL.64 [R1+0x160], R222 ;  /* 0x000160de01007387 */ /* 0x0005e20000100a00 */
[----:B------:R-:W-:Y:S01]  /*3e60*/  IMAD R12, R23, 0x2, R10 ;  /* 0x00000002170c7824 */ /* 0x000fe200078e020a */
[----:B0-----:R-:W-:-:S04]  /*3e70*/  LEA R220, P3, R14, R25, 0x1 ;  /* 0x000000190edc7211 */ /* 0x001fc800078608ff */
[----:B------:R-:W-:Y:S02]  /*3e80*/  LEA.HI.X.SX32 R221, R14, R27, 0x1, P3 ;  /* 0x0000001b0edd7211 */ /* 0x000fe400018f0eff */
[-C--:B-1----:R-:W-:Y:S02]  /*3e90*/  LEA R224, P1, R0, R25.reuse, 0x1 ;  /* 0x0000001900e07211 */ /* 0x082fe400078208ff */
[----:B--2---:R-:W-:Y:S01]  /*3ea0*/  LEA R222, P2, R2, R25, 0x1 ;  /* 0x0000001902de7211 */ /* 0x004fe200078408ff */
[----:B------:R0:W-:Y:S01]  /*3eb0*/  STL.64 [R1+0x158], R220 ;  /* 0x000158dc01007387 */ /* 0x0001e20000100a00 */
[-C--:B------:R-:W-:Y:S02]  /*3ec0*/  LEA.HI.X.SX32 R225, R0, R27.reuse, 0x1, P1 ;  /* 0x0000001b00e17211 */ /* 0x080fe400008f0eff */
[----:B------:R-:W-:Y:S02]  /*3ed0*/  LEA.HI.X.SX32 R223, R2, R27, 0x1, P2 ;  /* 0x0000001b02df7211 */ /* 0x000fe400010f0eff */
[C---:B------:R-:W-:Y:S01]  /*3ee0*/  LEA R0, R23.reuse, R12, 0x1 ;  /* 0x0000000c17007211 */ /* 0x040fe200078e08ff */
[----:B------:R1:W-:Y:S03]  /*3ef0*/  STL.64 [R1+0x150], R224 ;  /* 0x000150e001007387 */ /* 0x0003e60000100a00 */
[----:B------:R-:W-:Y:S01]  /*3f00*/  LEA R2, R23, R0, 0x1 ;  /* 0x0000000017027211 */ /* 0x000fe200078e08ff */
[----:B------:R2:W-:Y:S01]  /*3f10*/  STL.64 [R1+0x148], R222 ;  /* 0x000148de01007387 */ /* 0x0005e20000100a00 */
[----:B0-----:R-:W-:-:S04]  /*3f20*/  LEA R220, P3, R16, R25, 0x1 ;  /* 0x0000001910dc7211 */ /* 0x001fc800078608ff */
[----:B------:R-:W-:Y:S02]  /*3f30*/  LEA.HI.X.SX32 R221, R16, R27, 0x1, P3 ;  /* 0x0000001b10dd7211 */ /* 0x000fe400018f0eff */
[----:B-1----:R-:W-:-:S03]  /*3f40*/  LEA R224, P1, R18, R25, 0x1 ;  /* 0x0000001912e07211 */ /* 0x002fc600078208ff */
[----:B------:R0:W-:Y:S01]  /*3f50*/  STL.64 [R1+0x140], R220 ;  /* 0x000140dc01007387 */ /* 0x0001e20000100a00 */
[----:B--2---:R-:W-:Y:S02]  /*3f60*/  LEA R222, P2, R4, R25, 0x1 ;  /* 0x0000001904de7211 */ /* 0x004fe400078408ff */
[-C--:B------:R-:W-:Y:S02]  /*3f70*/  LEA.HI.X.SX32 R225, R18, R27.reuse, 0x1, P1 ;  /* 0x0000001b12e17211 */ /* 0x080fe400008f0eff */
[----:B------:R-:W-:Y:S02]  /*3f80*/  LEA.HI.X.SX32 R223, R4, R27, 0x1, P2 ;  /* 0x0000001b04df7211 */ /* 0x000fe400010f0eff */
[----:B------:R-:W-:Y:S01]  /*3f90*/  LEA R4, R23, R2, 0x1 ;  /* 0x0000000217047211 */ /* 0x000fe200078e08ff */
[----:B------:R1:W-:Y:S01]  /*3fa0*/  STL.64 [R1+0x138], R224 ;  /* 0x000138e001007387 */ /* 0x0003e20000100a00 */
[----:B0-----:R-:W-:-:S03]  /*3fb0*/  LEA R220, P3, R6, R25, 0x1 ;  /* 0x0000001906dc7211 */ /* 0x001fc600078608ff */
[----:B------:R0:W-:Y:S01]  /*3fc0*/  STL.64 [R1+0x130], R222 ;  /* 0x000130de01007387 */ /* 0x0001e20000100a00 */
[----:B------:R-:W-:Y:S02]  /*3fd0*/  LEA.HI.X.SX32 R221, R6, R27, 0x1, P3 ;  /* 0x0000001b06dd7211 */ /* 0x000fe400018f0eff */
[C---:B------:R-:W-:Y:S02]  /*3fe0*/  LEA R6, R23.reuse, R4, 0x1 ;  /* 0x0000000417067211 */ /* 0x040fe400078e08ff */
[C---:B-1----:R-:W-:Y:S01]  /*3ff0*/  LEA R224, P1, R8.reuse, R25, 0x1 ;  /* 0x0000001908e07211 */ /* 0x042fe200078208ff */
[----:B------:R1:W-:Y:S03]  /*4000*/  STL.64 [R1+0x128], R220 ;  /* 0x000128dc01007387 */ /* 0x0003e60000100a00 */
[----:B------:R-:W-:Y:S01]  /*4010*/  LEA.HI.X.SX32 R225, R8, R27, 0x1, P1 ;  /* 0x0000001b08e17211 */ /* 0x000fe200008f0eff */
[----:B------:R-:W-:Y:S01]  /*4020*/  IMAD R8, R23, 0x2, R6 ;  /* 0x0000000217087824 */ /* 0x000fe200078e0206 */
[----:B0-----:R-:W-:-:S03]  /*4030*/  LEA R222, P2, R10, R25, 0x1 ;  /* 0x000000190ade7211 */ /* 0x001fc600078408ff */
[----:B------:R0:W-:Y:S01]  /*4040*/  STL.64 [R1+0x120], R224 ;  /* 0x000120e001007387 */ /* 0x0001e20000100a00 */
[----:B------:R-:W-:Y:S02]  /*4050*/  LEA.HI.X.SX32 R223, R10, R27, 0x1, P2 ;  /* 0x0000001b0adf7211 */ /* 0x000fe400010f0eff */
[----:B------:R-:W-:Y:S02]  /*4060*/  LEA R10, R23, R8, 0x1 ;  /* 0x00000008170a7211 */ /* 0x000fe400078e08ff */
[C---:B-1----:R-:W-:Y:S01]  /*4070*/  LEA R220, P3, R12.reuse, R25, 0x1 ;  /* 0x000000190cdc7211 */ /* 0x042fe200078608ff */
[----:B------:R1:W-:Y:S03]  /*4080*/  STL.64 [R1+0x118], R222 ;  /* 0x000118de01007387 */ /* 0x0003e60000100a00 */
[----:B------:R-:W-:Y:S02]  /*4090*/  LEA.HI.X.SX32 R221, R12, R27, 0x1, P3 ;  /* 0x0000001b0cdd7211 */ /* 0x000fe400018f0eff */
[----:B0-----:R-:W-:-:S03]  /*40a0*/  LEA R224, P1, R0, R25, 0x1 ;  /* 0x0000001900e07211 */ /* 0x001fc600078208ff */
[----:B------:R0:W-:Y:S01]  /*40b0*/  STL.64 [R1+0x110], R220 ;  /* 0x000110dc01007387 */ /* 0x0001e20000100a00 */
[----:B------:R-:W-:Y:S02]  /*40c0*/  LEA.HI.X.SX32 R225, R0, R27, 0x1, P1 ;  /* 0x0000001b00e17211 */ /* 0x000fe400008f0eff */
[C---:B-1----:R-:W-:Y:S02]  /*40d0*/  LEA R222, P2, R2.reuse, R25, 0x1 ;  /* 0x0000001902de7211 */ /* 0x042fe400078408ff */
[----:B------:R-:W-:Y:S01]  /*40e0*/  LEA R0, R23, R10, 0x1 ;  /* 0x0000000a17007211 */ /* 0x000fe200078e08ff */
[----:B------:R1:W-:Y:S01]  /*40f0*/  STL.64 [R1+0x108], R224 ;  /* 0x000108e001007387 */ /* 0x0003e20000100a00 */
[----:B------:R-:W-:Y:S02]  /*4100*/  LEA.HI.X.SX32 R223, R2, R27, 0x1, P2 ;  /* 0x0000001b02df7211 */ /* 0x000fe400010f0eff */
[-C--:B------:R-:W-:Y:S02]  /*4110*/  LEA R226, P1, R6, R25.reuse, 0x1 ;  /* 0x0000001906e27211 */ /* 0x080fe400078208ff */
[----:B0-----:R-:W-:Y:S01]  /*4120*/  LEA R220, P3, R4, R25, 0x1 ;  /* 0x0000001904dc7211 */ /* 0x001fe200078608ff */
[----:B------:R0:W-:Y:S01]  /*4130*/  STL.64 [R1+0x100], R222 ;  /* 0x000100de01007387 */ /* 0x0001e20000100a00 */
[----:B------:R-:W-:-:S02]  /*4140*/  LEA.HI.X.SX32 R227, R6, R27, 0x1, P1 ;  /* 0x0000001b06e37211 */ /* 0x000fc400008f0eff */
[----:B------:R-:W-:Y:S02]  /*4150*/  LEA.HI.X.SX32 R221, R4, R27, 0x1, P3 ;  /* 0x0000001b04dd7211 */ /* 0x000fe400018f0eff */
[----:B-1----:R-:W-:-:S03]  /*4160*/  LEA R224, P2, R8, R25, 0x1 ;  /* 0x0000001908e07211 */ /* 0x002fc600078408ff */
[----:B------:R1:W-:Y:S01]  /*4170*/  STL.64 [R1+0xf8], R220 ;  /* 0x0000f8dc01007387 */ /* 0x0003e20000100a00 */
[----:B------:R-:W-:Y:S02]  /*4180*/  LEA.HI.X.SX32 R225, R8, R27, 0x1, P2 ;  /* 0x0000001b08e17211 */ /* 0x000fe400010f0eff */
[C---:B0-----:R-:W-:Y:S01]  /*4190*/  LEA R222, P3, R10.reuse, R25, 0x1 ;  /* 0x000000190ade7211 */ /* 0x041fe200078608ff */
[----:B------:R-:W-:Y:S03]  /*41a0*/  STL.64 [R1+0xf0], R226 ;  /* 0x0000f0e201007387 */ /* 0x000fe60000100a00 */
[----:B------:R-:W-:Y:S02]  /*41b0*/  LEA.HI.X.SX32 R223, R10, R27, 0x1, P3 ;  /* 0x0000001b0adf7211 */ /* 0x000fe400018f0eff */
[----:B-1----:R-:W-:-:S03]  /*41c0*/  LEA R220, P4, R0, R25, 0x1 ;  /* 0x0000001900dc7211 */ /* 0x002fc600078808ff */
[----:B------:R0:W-:Y:S01]  /*41d0*/  STL.64 [R1+0xe0], R222 ;  /* 0x0000e0de01007387 */ /* 0x0001e20000100a00 */
[----:B------:R-:W-:-:S03]  /*41e0*/  LEA.HI.X.SX32 R221, R0, R27, 0x1, P4 ;  /* 0x0000001b00dd7211 */ /* 0x000fc600020f0eff */
[----:B------:R-:W-:Y:S01]  /*41f0*/  STL.64 [R1+0xe8], R224 ;  /* 0x0000e8e001007387 */ /* 0x000fe20000100a00 */
[----:B------:R-:W-:-:S03]  /*4200*/  LEA R0, R28, R24, 0x2 ;  /* 0x000000181c007211 */ /* 0x000fc600078e10ff */
[----:B------:R1:W-:Y:S01]  /*4210*/  STL.64 [R1+0xd8], R220 ;  /* 0x0000d8dc01007387 */ /* 0x0003e20000100a00 */
[C---:B------:R-:W-:Y:S02]  /*4220*/  LEA R2, R28.reuse, R0, 0x2 ;  /* 0x000000001c027211 */ /* 0x040fe400078e10ff */
[C---:B0-----:R-:W-:Y:S01]  /*4230*/  LEA R222, P1, R3.reuse, R216, 0x1 ;  /* 0x000000d803de7211 */ /* 0x041fe200078208ff */
[----:B------:R0:W-:Y:S03]  /*4240*/  STL.64 [R1+0xd0], R218 ;  /* 0x0000d0da01007387 */ /* 0x0001e60000100a00 */
[----:B------:R-:W-:Y:S01]  /*4250*/  LEA.HI.X.SX32 R223, R3, R26, 0x1, P1 ;  /* 0x0000001a03df7211 */ /* 0x000fe200008f0eff */
[----:B------:R-:W-:Y:S01]  /*4260*/  IMAD R3, R28, 0x4, R2 ;  /* 0x000000041c037824 */ /* 0x000fe200078e0202 */
[----:B-1----:R-:W-:-:S03]  /*4270*/  LEA R220, P0, R5, R216, 0x1 ;  /* 0x000000d805dc7211 */ /* 0x002fc600078008ff */
[----:B------:R-:W-:Y:S01]  /*4280*/  STL.64 [R1+0xc8], R222 ;  /* 0x0000c8de01007387 */ /* 0x000fe20000100a00 */
[C---:B------:R-:W-:Y:S02]  /*4290*/  LEA R4, R28.reuse, R3, 0x2 ;  /* 0x000000031c047211 */ /* 0x040fe400078e10ff */
[----:B------:R-:W-:Y:S02]  /*42a0*/  LEA.HI.X.SX32 R221, R5, R26, 0x1, P0 ;  /* 0x0000001a05dd7211 */ /* 0x000fe400000f0eff */
[C---:B0-----:R-:W-:Y:S02]  /*42b0*/  LEA R218, P2, R9.reuse, R216, 0x1 ;  /* 0x000000d809da7211 */ /* 0x041fe400078408ff */
[----:B------:R-:W-:Y:S01]  /*42c0*/  LEA R5, R28, R4, 0x2 ;  /* 0x000000041c057211 */ /* 0x000fe200078e10ff */
[----:B------:R0:W-:Y:S01]  /*42d0*/  STL.64 [R1+0xc0], R220 ;  /* 0x0000c0dc01007387 */ /* 0x0001e20000100a00 */
[----:B------:R-:W-:Y:S02]  /*42e0*/  LEA.HI.X.SX32 R219, R9, R26, 0x1, P2 ;  /* 0x0000001a09db7211 */ /* 0x000fe400010f0eff */
[----:B------:R-:W-:-:S03]  /*42f0*/  LEA R6, P2, R15, R216, 0x1 ;  /* 0x000000d80f067211 */ /* 0x000fc600078408ff */
[----:B------:R1:W-:Y:S01]  /*4300*/  STL.64 [R1+0xb8], R218 ;  /* 0x0000b8da01007387 */ /* 0x0003e20000100a00 */
[----:B------:R-:W-:Y:S02]  /*4310*/  LEA.HI.X.SX32 R7, R15, R26, 0x1, P2 ;  /* 0x0000001a0f077211 */ /* 0x000fe400010f0eff */
[CC--:B------:R-:W-:Y:S02]  /*4320*/  LEA R8, P2, R20.reuse, R216.reuse, 0x1 ;  /* 0x000000d814087211 */ /* 0x0c0fe400078408ff */
[C---:B0-----:R-:W-:Y:S02]  /*4330*/  LEA R220, P0, R11.reuse, R216, 0x1 ;  /* 0x000000d80bdc7211 */ /* 0x041fe400078008ff */
[-C--:B------:R-:W-:Y:S02]  /*4340*/  LEA.HI.X.SX32 R9, R20, R26.reuse, 0x1, P2 ;  /* 0x0000001a14097211 */ /* 0x080fe400010f0eff */
[----:B------:R-:W-:Y:S02]  /*4350*/  LEA.HI.X.SX32 R221, R11, R26, 0x1, P0 ;  /* 0x0000001a0bdd7211 */ /* 0x000fe400000f0eff */
[----:B-1----:R-:W-:-:S02]  /*4360*/  LEA R218, P1, R13, R216, 0x1 ;  /* 0x000000d80dda7211 */ /* 0x002fc400078208ff */
[----:B------:R-:W-:Y:S01]  /*4370*/  LEA R12, P0, R17, R216, 0x1 ;  /* 0x000000d8110c7211 */ /* 0x000fe200078008ff */
[----:B------:R-:W-:Y:S01]  /*4380*/  STL.64 [R1+0xb0], R220 ;  /* 0x0000b0dc01007387 */ /* 0x000fe20000100a00 */
[----:B------:R-:W-:Y:S02]  /*4390*/  LEA.HI.X.SX32 R219, R13, R26, 0x1, P1 ;  /* 0x0000001a0ddb7211 */ /* 0x000fe400008f0eff */
[----:B------:R-:W-:Y:S02]  /*43a0*/  LEA R10, P1, R19, R216, 0x1 ;  /* 0x000000d8130a7211 */ /* 0x000fe400078208ff */
[-C--:B------:R-:W-:Y:S01]  /*43b0*/  LEA.HI.X.SX32 R13, R17, R26.reuse, 0x1, P0 ;  /* 0x0000001a110d7211 */ /* 0x080fe200000f0eff */
[----:B------:R-:W-:Y:S01]  /*43c0*/  STL.64 [R1+0xa8], R218 ;  /* 0x0000a8da01007387 */ /* 0x000fe20000100a00 */
[----:B------:R-:W-:Y:S02]  /*43d0*/  LEA.HI.X.SX32 R11, R19, R26, 0x1, P1 ;  /* 0x0000001a130b7211 */ /* 0x000fe400008f0eff */
[C---:B------:R-:W-:Y:S01]  /*43e0*/  LEA R14, P0, R21.reuse, R216, 0x1 ;  /* 0x000000d8150e7211 */ /* 0x040fe200078008ff */
[----:B------:R0:W-:Y:S03]  /*43f0*/  STL.64 [R1+0xa0], R6 ;  /* 0x0000a00601007387 */ /* 0x0001e60000100a00 */
[----:B------:R-:W-:Y:S01]  /*4400*/  LEA.HI.X.SX32 R15, R21, R26, 0x1, P0 ;  /* 0x0000001a150f7211 */ /* 0x000fe200000f0eff */
[----:B------:R1:W-:Y:S01]  /*4410*/  STL.64 [R1+0x98], R12 ;  /* 0x0000980c01007387 */ /* 0x0003e20000100a00 */
[----:B------:R-:W-:-:S03]  /*4420*/  LEA R16, P0, R0, R216, 0x1 ;  /* 0x000000d800107211 */ /* 0x000fc600078008ff */
[----:B------:R2:W-:Y:S01]  /*4430*/  STL.64 [R1+0x90], R10 ;  /* 0x0000900a01007387 */ /* 0x0005e20000100a00 */
[----:B------:R-:W-:Y:S02]  /*4440*/  LEA.HI.X.SX32 R17, R0, R26, 0x1, P0 ;  /* 0x0000001a00117211 */ /* 0x000fe400000f0eff */
[C---:B0-----:R-:W-:Y:S01]  /*4450*/  LEA R6, R28.reuse, R5, 0x2 ;  /* 0x000000051c067211 */ /* 0x041fe200078e10ff */
[----:B------:R0:W-:Y:S03]  /*4460*/  STL.64 [R1+0x88], R8 ;  /* 0x0000880801007387 */ /* 0x0001e60000100a00 */
[----:B------:R-:W-:Y:S01]  /*4470*/  LEA R7, R28, R6, 0x2 ;  /* 0x000000061c077211 */ /* 0x000fe200078e10ff */
[----:B------:R3:W-:Y:S01]  /*4480*/  STL.64 [R1+0x80], R14 ;  /* 0x0000800e01007387 */ /* 0x0007e20000100a00 */
[-C--:B-1----:R-:W-:Y:S02]  /*4490*/  LEA R12, P1, R22, R216.reuse, 0x1 ;  /* 0x000000d8160c7211 */ /* 0x082fe400078208ff */
[----:B--2---:R-:W-:-:S02]  /*44a0*/  LEA R10, P2, R24, R216, 0x1 ;  /* 0x000000d8180a7211 */ /* 0x004fc400078408ff */
[-C--:B------:R-:W-:Y:S02]  /*44b0*/  LEA.HI.X.SX32 R13, R22, R26.reuse, 0x1, P1 ;  /* 0x0000001a160d7211 */ /* 0x080fe400008f0eff */
[----:B------:R-:W-:Y:S01]  /*44c0*/  LEA.HI.X.SX32 R11, R24, R26, 0x1, P2 ;  /* 0x0000001a180b7211 */ /* 0x000fe200010f0eff */
[----:B0-----:R-:W-:Y:S01]  /*44d0*/  IMAD R8, R28, 0x4, R7 ;  /* 0x000000041c087824 */ /* 0x001fe200078e0207 */
[----:B------:R-:W-:Y:S01]  /*44e0*/  CS2R R24, SRZ ;  /* 0x0000000000187805 */ /* 0x000fe2000001ff00 */
[----:B------:R0:W-:Y:S01]  /*44f0*/  STL.64 [R1+0x78], R12 ;  /* 0x0000780c01007387 */ /* 0x0001e20000100a00 */
[----:B---3--:R-:W-:Y:S02]  /*4500*/  LEA R14, P1, R2, R216, 0x1 ;  /* 0x000000d8020e7211 */ /* 0x008fe400078208ff */
[----:B------:R-:W-:Y:S01]  /*4510*/  LEA R9, R28, R8, 0x2 ;  /* 0x000000081c097211 */ /* 0x000fe200078e10ff */
[----:B------:R1:W-:Y:S01]  /*4520*/  STL.64 [R1+0x70], R10 ;  /* 0x0000700a01007387 */ /* 0x0003e20000100a00 */
[----:B------:R-:W-:-:S03]  /*4530*/  LEA.HI.X.SX32 R15, R2, R26, 0x1, P1 ;  /* 0x0000001a020f7211 */ /* 0x000fc600008f0eff */
[----:B------:R2:W-:Y:S01]  /*4540*/  STL.64 [R1+0x68], R16 ;  /* 0x0000681001007387 */ /* 0x0005e20000100a00 */
[----:B0-----:R-:W-:-:S03]  /*4550*/  LEA R12, P2, R3, R216, 0x1 ;  /* 0x000000d8030c7211 */ /* 0x001fc600078408ff */
[----:B------:R0:W-:Y:S01]  /*4560*/  STL.64 [R1+0x60], R14 ;  /* 0x0000600e01007387 */ /* 0x0001e20000100a00 */
[----:B------:R-:W-:Y:S02]  /*4570*/  LEA.HI.X.SX32 R13, R3, R26, 0x1, P2 ;  /* 0x0000001a030d7211 */ /* 0x000fe400010f0eff */
[----:B-1----:R-:W-:Y:S02]  /*4580*/  LEA R10, R28, R9, 0x2 ;  /* 0x000000091c0a7211 */ /* 0x002fe400078e10ff */
[----:B--2---:R-:W-:Y:S01]  /*4590*/  LEA R16, P0, R4, R216, 0x1 ;  /* 0x000000d804107211 */ /* 0x004fe200078008ff */
[----:B------:R1:W-:Y:S01]  /*45a0*/  STL.64 [R1+0x58], R12 ;  /* 0x0000580c01007387 */ /* 0x0003e20000100a00 */
[C---:B------:R-:W-:Y:S02]  /*45b0*/  LEA R0, R28.reuse, R10, 0x2 ;  /* 0x0000000a1c007211 */ /* 0x040fe400078e10ff */
[----:B0-----:R-:W-:Y:S02]  /*45c0*/  LEA R14, P1, R5, R216, 0x1 ;  /* 0x000000d8050e7211 */ /* 0x001fe400078208ff */
[----:B------:R-:W-:-:S02]  /*45d0*/  LEA R2, R28, R0, 0x2 ;  /* 0x000000001c027211 */ /* 0x000fc400078e10ff */
[-C--:B------:R-:W-:Y:S02]  /*45e0*/  LEA.HI.X.SX32 R17, R4, R26.reuse, 0x1, P0 ;  /* 0x0000001a04117211 */ /* 0x080fe400000f0eff */
[----:B------:R-:W-:Y:S01]  /*45f0*/  LEA.HI.X.SX32 R15, R5, R26, 0x1, P1 ;  /* 0x0000001a050f7211 */ /* 0x000fe200008f0eff */
[----:B------:R-:W-:Y:S01]  /*4600*/  IMAD R3, R28, 0x4, R2 ;  /* 0x000000041c037824 */ /* 0x000fe200078e0202 */
[----:B-1----:R-:W-:Y:S01]  /*4610*/  LEA R12, P2, R6, R216, 0x1 ;  /* 0x000000d8060c7211 */ /* 0x002fe200078408ff */
[----:B------:R0:W-:Y:S03]  /*4620*/  STL.64 [R1+0x50], R16 ;  /* 0x0000501001007387 */ /* 0x0001e60000100a00 */
[----:B------:R-:W-:Y:S02]  /*4630*/  LEA R4, R28, R3, 0x2 ;  /* 0x000000031c047211 */ /* 0x000fe400078e10ff */
[----:B------:R-:W-:Y:S01]  /*4640*/  LEA.HI.X.SX32 R13, R6, R26, 0x1, P2 ;  /* 0x0000001a060d7211 */ /* 0x000fe200010f0eff */
[----:B------:R1:W-:Y:S01]  /*4650*/  STL.64 [R1+0x48], R14 ;  /* 0x0000480e01007387 */ /* 0x0003e20000100a00 */
[----:B------:R-:W-:-:S03]  /*4660*/  LEA R5, R28, R4, 0x2 ;  /* 0x000000041c057211 */ /* 0x000fc600078e10ff */
[----:B------:R2:W-:Y:S01]  /*4670*/  STL.64 [R1+0x40], R12 ;  /* 0x0000400c01007387 */ /* 0x0005e20000100a00 */
[----:B------:R-:W-:Y:S02]  /*4680*/  LEA R6, R28, R5, 0x2 ;  /* 0x000000051c067211 */ /* 0x000fe400078e10ff */
[----:B0-----:R-:W-:-:S04]  /*4690*/  LEA R16, P0, R7, R216, 0x1 ;  /* 0x000000d807107211 */ /* 0x001fc800078008ff */
[----:B------:R-:W-:Y:S02]  /*46a0*/  LEA.HI.X.SX32 R17, R7, R26, 0x1, P0 ;  /* 0x0000001a07117211 */ /* 0x000fe400000f0eff */
[C---:B-1----:R-:W-:Y:S02]  /*46b0*/  LEA R14, P1, R8.reuse, R216, 0x1 ;  /* 0x000000d8080e7211 */ /* 0x042fe400078208ff */
[----:B------:R-:W-:Y:S01]  /*46c0*/  MOV R7, 0xff800000 ;  /* 0xff80000000077802 */ /* 0x000fe20000000f00 */
[----:B------:R0:W-:Y:S01]  /*46d0*/  STL.64 [R1+0x38], R16 ;  /* 0x0000381001007387 */ /* 0x0001e20000100a00 */
[----:B------:R-:W-:Y:S02]  /*46e0*/  LEA.HI.X.SX32 R15, R8, R26, 0x1, P1 ;  /* 0x0000001a080f7211 */ /* 0x000fe400008f0eff */
[----:B--2---:R-:W-:-:S03]  /*46f0*/  LEA R12, P2, R9, R216, 0x1 ;  /* 0x000000d8090c7211 */ /* 0x004fc600078408ff */
[----:B------:R1:W-:Y:S01]  /*4700*/  STL.64 [R1+0x30], R14 ;  /* 0x0000300e01007387 */ /* 0x0003e20000100a00 */
[----:B------:R-:W-:-:S05]  /*4710*/  LEA.HI.X.SX32 R13, R9, R26, 0x1, P2 ;  /* 0x0000001a090d7211 */ /* 0x000fca00010f0eff */
[----:B------:R2:W-:Y:S01]  /*4720*/  STL.64 [R1+0x28], R12 ;  /* 0x0000280c01007387 */ /* 0x0005e20000100a00 */
[----:B0-----:R-:W-:-:S04]  /*4730*/  LEA R16, P0, R10, R216, 0x1 ;  /* 0x000000d80a107211 */ /* 0x001fc800078008ff */
[----:B------:R-:W-:Y:S02]  /*4740*/  LEA.HI.X.SX32 R17, R10, R26, 0x1, P0 ;  /* 0x0000001a0a117211 */ /* 0x000fe400000f0eff */
[CC--:B-1----:R-:W-:Y:S02]  /*4750*/  LEA R14, P1, R0.reuse, R216.reuse, 0x1 ;  /* 0x000000d8000e7211 */ /* 0x0c2fe400078208ff */
[----:B------:R-:W-:Y:S01]  /*4760*/  LEA R10, P0, R3, R216, 0x1 ;  /* 0x000000d8030a7211 */ /* 0x000fe200078008ff */
[----:B------:R-:W-:Y:S01]  /*4770*/  STL.64 [R1+0x20], R16 ;  /* 0x0000201001007387 */ /* 0x000fe20000100a00 */
[----:B------:R-:W-:Y:S02]  /*4780*/  LEA.HI.X.SX32 R15, R0, R26, 0x1, P1 ;  /* 0x0000001a000f7211 */ /* 0x000fe400008f0eff */
[----:B--2---:R-:W-:Y:S02]  /*4790*/  LEA R12, P2, R2, R216, 0x1 ;  /* 0x000000d8020c7211 */ /* 0x004fe400078408ff */
[----:B------:R-:W-:Y:S01]  /*47a0*/  LEA R0, R28, R6, 0x2 ;  /* 0x000000061c007211 */ /* 0x000fe200078e10ff */
[----:B------:R-:W-:Y:S01]  /*47b0*/  STL.64 [R1+0x18], R14 ;  /* 0x0000180e01007387 */ /* 0x000fe20000100a00 */
[----:B------:R-:W-:-:S02]  /*47c0*/  LEA.HI.X.SX32 R13, R2, R26, 0x1, P2 ;  /* 0x0000001a020d7211 */ /* 0x000fc400010f0eff */
[-C--:B------:R-:W-:Y:S01]  /*47d0*/  LEA R8, P1, R4, R216.reuse, 0x1 ;  /* 0x000000d804087211 */ /* 0x080fe200078208ff */
[C---:B------:R-:W-:Y:S01]  /*47e0*/  IMAD R2, R28.reuse, 0x4, R0 ;  /* 0x000000041c027824 */ /* 0x040fe200078e0200 */
[----:B------:R-:W-:Y:S01]  /*47f0*/  LEA R248, P2, R5, R216, 0x1 ;  /* 0x000000d805f87211 */ /* 0x000fe200078408ff */
[----:B------:R-:W-:Y:S01]  /*4800*/  STL.64 [R1+0x10], R12 ;  /* 0x0000100c01007387 */ /* 0x000fe20000100a00 */
[----:B------:R-:W-:Y:S02]  /*4810*/  LEA.HI.X.SX32 R11, R3, R26, 0x1, P0 ;  /* 0x0000001a030b7211 */ /* 0x000fe400000f0eff */
[----:B------:R-:W-:Y:S02]  /*4820*/  LEA R3, R28, R2, 0x2 ;  /* 0x000000021c037211 */ /* 0x000fe400078e10ff */
[----:B------:R-:W-:Y:S02]  /*4830*/  CS2R R28, SRZ ;  /* 0x00000000001c7805 */ /* 0x000fe4000001ff00 */
[-C--:B------:R-:W-:Y:S01]  /*4840*/  LEA.HI.X.SX32 R9, R4, R26.reuse, 0x1, P1 ;  /* 0x0000001a04097211 */ /* 0x080fe200008f0eff */
[----:B------:R-:W-:Y:S01]  /*4850*/  STL.64 [R1+0x8], R10 ;  /* 0x0000080a01007387 */ /* 0x000fe20000100a00 */
[----:B------:R-:W-:Y:S01]  /*4860*/  LEA.HI.X.SX32 R249, R5, R26, 0x1, P2 ;  /* 0x0000001a05f97211 */ /* 0x000fe200010f0eff */
[----:B------:R-:W-:Y:S01]  /*4870*/  IMAD.MOV.U32 R4, RZ, RZ, RZ ;  /* 0x000000ffff047224 */ /* 0x000fe200078e00ff */
[-C--:B------:R-:W-:Y:S01]  /*4880*/  LEA R244, P0, R6, R216.reuse, 0x1 ;  /* 0x000000d806f47211 */ /* 0x080fe200078008ff */
[----:B------:R0:W-:Y:S01]  /*4890*/  STL.64 [R1], R8 ;  /* 0x0000000801007387 */ /* 0x0001e20000100a00 */
[----:B------:R-:W-:-:S02]  /*48a0*/  LEA R220, P1, R0, R216, 0x1 ;  /* 0x000000d800dc7211 */ /* 0x000fc400078208ff */
[-C--:B------:R-:W-:Y:S02]  /*48b0*/  LEA R218, P2, R2, R216.reuse, 0x1 ;  /* 0x000000d802da7211 */ /* 0x080fe400078408ff */
[C---:B------:R-:W-:Y:S02]  /*48c0*/  LEA R216, P3, R3.reuse, R216, 0x1 ;  /* 0x000000d803d87211 */ /* 0x040fe400078608ff */
[-C--:B------:R-:W-:Y:S02]  /*48d0*/  LEA.HI.X.SX32 R245, R6, R26.reuse, 0x1, P0 ;  /* 0x0000001a06f57211 */ /* 0x080fe400000f0eff */
[-C--:B------:R-:W-:Y:S01]  /*48e0*/  LEA.HI.X.SX32 R221, R0, R26.reuse, 0x1, P1 ;  /* 0x0000001a00dd7211 */ /* 0x080fe200008f0eff */
[----:B------:R-:W-:Y:S01]  /*48f0*/  IMAD.MOV.U32 R0, RZ, RZ, -0x800000 ;  /* 0xff800000ff007424 */ /* 0x000fe200078e00ff */
[-C--:B------:R-:W-:Y:S02]  /*4900*/  LEA.HI.X.SX32 R219, R2, R26.reuse, 0x1, P2 ;  /* 0x0000001a02db7211 */ /* 0x080fe400010f0eff */
[----:B------:R-:W-:-:S02]  /*4910*/  LEA.HI.X.SX32 R217, R3, R26, 0x1, P3 ;  /* 0x0000001a03d97211 */ /* 0x000fc400018f0eff */
[----:B------:R-:W-:Y:S02]  /*4920*/  CS2R R26, SRZ ;  /* 0x00000000001a7805 */ /* 0x000fe4000001ff00 */
[----:B------:R-:W-:Y:S02]  /*4930*/  MOV R3, 0xff800000 ;  /* 0xff80000000037802 */ /* 0x000fe40000000f00 */
[----:B------:R-:W-:Y:S02]  /*4940*/  MOV R6, 0x3f800000 ;  /* 0x3f80000000067802 */ /* 0x000fe40000000f00 */
[----:B------:R-:W-:Y:S02]  /*4950*/  MOV R2, RZ ;  /* 0x000000ff00027202 */ /* 0x000fe40000000f00 */
[----:B0-----:R-:W-:Y:S02]  /*4960*/  MOV R8, 0x3f800000 ;  /* 0x3f80000000087802 */ /* 0x001fe40000000f00 */
[----:B------:R-:W-:-:S02]  /*4970*/  MOV R10, 0x3f800000 ;  /* 0x3f800000000a7802 */ /* 0x000fc40000000f00 */
[----:B------:R-:W-:Y:S02]  /*4980*/  MOV R11, 0x3f800000 ;  /* 0x3f800000000b7802 */ /* 0x000fe40000000f00 */
[----:B------:R-:W-:-:S07]  /*4990*/  MOV R9, 0xff800000 ;  /* 0xff80000000097802 */ /* 0x000fce0000000f00 */
.L_x_1:
[----:B------:R-:W2:Y:S04]  /*49a0*/  LDL.64 R20, [R1+0x1d0] ;  /* 0x0001d00001147983 */ /* 0x000ea80000100a00 */
[----:B------:R-:W3:Y:S04]  /*49b0*/  LDL.64 R12, [R1+0x1c8] ;  /* 0x0001c800010c7983 */ /* 0x000ee80000100a00 */
[----:B------:R-:W4:Y:S04]  /*49c0*/  LDL.64 R238, [R1+0x1c0] ;  /* 0x0001c00001ee7983 */ /* 0x000f280000100a00 */
[----:B------:R-:W4:Y:S04]  /*49d0*/  LDL.64 R18, [R1+0x1b8] ;  /* 0x0001b80001127983 */ /* 0x000f280000100a00 */
[----:B------:R-:W4:Y:S04]  /*49e0*/  LDL.64 R236, [R1+0x1b0] ;  /* 0x0001b00001ec7983 */ /* 0x000f280000100a00 */
[----:B------:R-:W4:Y:S04]  /*49f0*/  LDL.64 R16, [R1+0x1a8] ;  /* 0x0001a80001107983 */ /* 0x000f280000100a00 */
[----:B------:R-:W4:Y:S04]  /*4a00*/  LDL.64 R14, [R1+0x1a0] ;  /* 0x0001a000010e7983 */ /* 0x000f280000100a00 */
[----:B------:R-:W-:Y:S04]  /*4a10*/  STL [R1+0x20c], R7 ;  /* 0x00020c0701007387 */ /* 0x000fe80000100800 */
[----:B------:R-:W-:Y:S04]  /*4a20*/  STL [R1+0x1ec], R6 ;  /* 0x0001ec0601007387 */ /* 0x000fe80000100800 */
[----:B------:R-:W-:Y:S04]  /*4a30*/  STL [R1+0x1e8], R8 ;  /* 0x0001e80801007387 */ /* 0x000fe80000100800 */
[----:B------:R-:W-:Y:S04]  /*4a40*/  STL [R1+0x1e4], R10 ;  /* 0x0001e40a01007387 */ /* 0x000fe80000100800 */
[----:B------:R-:W-:Y:S04]  /*4a50*/  STL [R1+0x1e0], R11 ;  /* 0x0001e00b01007387 */ /* 0x000fe80000100800 */
[----:B------:R0:W-:Y:S04]  /*4a60*/  STL [R1+0x1dc], R23 ;  /* 0x0001dc1701007387 */ /* 0x0001e80000100800 */
[----:B------:R-:W4:Y:S04]  /*4a70*/  LDL.64 R234, [R1+0x198] ;  /* 0x0001980001ea7983 */ /* 0x000f280000100a00 */
[----:B------:R-:W4:Y:S04]  /*4a80*/  LDL.64 R232, [R1+0x190] ;  /* 0x0001900001e87983 */ /* 0x000f280000100a00 */
[----:B------:R-:W4:Y:S04]  /*4a90*/  LDL.64 R230, [R1+0x188] ;  /* 0x0001880001e67983 */ /* 0x000f280000100a00 */
[----:B------:R-:W4:Y:S04]  /*4aa0*/  LDL.64 R228, [R1+0x180] ;  /* 0x0001800001e47983 */ /* 0x000f280000100a00 */
[----:B0-----:R-:W4:Y:S04]  /*4ab0*/  LDL.64 R22, [R1+0x178] ;  /* 0x0001780001167983 */ /* 0x001f280000100a00 */
[----:B------:R-:W4:Y:S04]  /*4ac0*/  LDL.64 R226, [R1+0x170] ;  /* 0x0001700001e27983 */ /* 0x000f280000100a00 */
[----:B------:R-:W4:Y:S04]  /*4ad0*/  LDL.64 R224, [R1+0x168] ;  /* 0x0001680001e07983 */ /* 0x000f280000100a00 */
[----:B------:R-:W4:Y:S04]  /*4ae0*/  LDL.64 R222, [R1+0x150] ;  /* 0x0001500001de7983 */ /* 0x000f280000100a00 */
[----:B------:R-:W4:Y:S04]  /*4af0*/  LDL.64 R10, [R1+0x148] ;  /* 0x00014800010a7983 */ /* 0x000f280000100a00 */
[----:B------:R-:W4:Y:S04]  /*4b00*/  LDL.64 R6, [R1+0x130] ;  /* 0x0001300001067983 */ /* 0x000f280000100a00 */
[----:B------:R-:W4:Y:S04]  /*4b10*/  LDL.64 R250, [R1+0x128] ;  /* 0x0001280001fa7983 */ /* 0x000f280000100a00 */
[----:B------:R-:W4:Y:S04]  /*4b20*/  LDL.64 R246, [R1+0x110] ;  /* 0x0001100001f67983 */ /* 0x000f280000100a00 */
[----:B------:R-:W4:Y:S04]  /*4b30*/  LDL.64 R242, [R1+0x108] ;  /* 0x0001080001f27983 */ /* 0x000f280000100a00 */
[----:B------:R-:W4:Y:S01]  /*4b40*/  LDL.64 R240, [R1+0xf0] ;  /* 0x0000f00001f07983 */ /* 0x000f220000100a00 */
[----:B--2---:R-:W-:-:S04]  /*4b50*/  IMAD.WIDE R20, R2, 0x2, R20 ;  /* 0x0000000202147825 */ /* 0x004fc800078e0214 */
[C---:B---3--:R-:W-:Y:S02]  /*4b60*/  IMAD.WIDE R12, R2.reuse, 0x2, R12 ;  /* 0x00000002020c7825 */ /* 0x048fe400078e020c */
[----:B------:R-:W2:Y:S02]  /*4b70*/  LDG.E.U16 R20, desc[UR40][R20.64] ;  /* 0x0000002814147981 */ /* 0x000ea4000c1e1500 */
[C---:B----4-:R-:W-:Y:S02]  /*4b80*/  IMAD.WIDE R164, R2.reuse, 0x2, R238 ;  /* 0x0000000202a47825 */ /* 0x050fe400078e02ee */
[----:B------:R-:W3:Y:S04]  /*4b90*/  LDL.64 R238, [R1+0xe8] ;  /* 0x0000e80001ee7983 */ /* 0x000ee80000100a00 */
[----:B------:R-:W4:Y:S01]  /*4ba0*/  LDG.E.U16 R12, desc[UR40][R12.64] ;  /* 0x000000280c0c7981 */ /* 0x000f22000c1e1500 */
[----:B------:R-:W-:-:S03]  /*4bb0*/  IMAD.WIDE R152, R2, 0x2, R236 ;  /* 0x0000000202987825 */ /* 0x000fc600078e02ec */
[----:B------:R-:W2:Y:S01]  /*4bc0*/  LDL.64 R236, [R1+0x160] ;  /* 0x0001600001ec7983 */ /* 0x000ea20000100a00 */
[----:B------:R-:W-:-:S03]  /*4bd0*/  IMAD.WIDE R16, R2, 0x2, R16 ;  /* 0x0000000202107825 */ /* 0x000fc600078e0210 */
[----:B------:R-:W4:Y:S01]  /*4be0*/  LDG.E.U16 R5, desc[UR40][R152.64] ;  /* 0x0000002898057981 */ /* 0x000f22000c1e1500 */
[----:B------:R-:W-:-:S03]  /*4bf0*/  IMAD.WIDE R14, R2, 0x2, R14 ;  /* 0x00000002020e7825 */ /* 0x000fc600078e020e */
[----:B------:R0:W4:Y:S04]  /*4c00*/  LDG.E.U16 R21, desc[UR40][R16.64] ;  /* 0x0000002810157981 */ /* 0x000128000c1e1500 */
[----:B------:R1:W4:Y:S01]  /*4c10*/  LDG.E.U16 R163, desc[UR40][R14.64] ;  /* 0x000000280ea37981 */ /* 0x000322000c1e1500 */
[----:B------:R-:W-:-:S03]  /*4c20*/  IMAD.WIDE R18, R2, 0x2, R18 ;  /* 0x0000000202127825 */ /* 0x000fc600078e0212 */
[----:B------:R-:W4:Y:S04]  /*4c30*/  LDG.E.U16 R164, desc[UR40][R164.64] ;  /* 0x00000028a4a47981 */ /* 0x000f28000c1e1500 */
[----:B------:R-:W4:Y:S01]  /*4c40*/  LDG.E.U16 R18, desc[UR40][R18.64] ;  /* 0x0000002812127981 */ /* 0x000f22000c1e1500 */
[----:B0-----:R-:W-:-:S03]  /*4c50*/  IMAD.WIDE R16, R2, 0x2, R234 ;  /* 0x0000000202107825 */ /* 0x001fc600078e02ea */
[----:B------:R-:W4:Y:S01]  /*4c60*/  LDL.64 R234, [R1+0x140] ;  /* 0x0001400001ea7983 */ /* 0x000f220000100a00 */
[----:B------:R-:W-:-:S03]  /*4c70*/  IMAD.WIDE R156, R2, 0x2, R232 ;  /* 0x00000002029c7825 */ /* 0x000fc600078e02e8 */
[----:B------:R-:W4:Y:S01]  /*4c80*/  LDL.64 R232, [R1+0x120] ;  /* 0x0001200001e87983 */ /* 0x000f220000100a00 */
[----:B------:R-:W-:-:S03]  /*4c90*/  IMAD.WIDE R154, R2, 0x2, R230 ;  /* 0x00000002029a7825 */ /* 0x000fc600078e02e6 */
[----:B------:R-:W4:Y:S01]  /*4ca0*/  LDL.64 R230, [R1+0x100] ;  /* 0x0001000001e67983 */ /* 0x000f220000100a00 */
[----:B------:R-:W-:-:S03]  /*4cb0*/  IMAD.WIDE R152, R2, 0x2, R228 ;  /* 0x0000000202987825 */ /* 0x000fc600078e02e4 */
[----:B------:R-:W4:Y:S01]  /*4cc0*/  LDL.64 R228, [R1+0xe0] ;  /* 0x0000e00001e47983 */ /* 0x000f220000100a00 */
[----:B-1----:R-:W-:-:S03]  /*4cd0*/  IMAD.WIDE R14, R2, 0x2, R22 ;  /* 0x00000002020e7825 */ /* 0x002fc600078e0216 */
[----:B------:R-:W4:Y:S04]  /*4ce0*/  LDG.E.U16 R17, desc[UR40][R16.64] ;  /* 0x0000002810117981 */ /* 0x000f28000c1e1500 */
[----:B------:R0:W4:Y:S04]  /*4cf0*/  LDG.E.U16 R13, desc[UR40][R156.64] ;  /* 0x000000289c0d7981 */ /* 0x000128000c1e1500 */
[----:B------:R1:W4:Y:S01]  /*4d00*/  LDG.E.U16 R22, desc[UR40][R154.64] ;  /* 0x000000289a167981 */ /* 0x000322000c1e1500 */
[----:B------:R-:W-:-:S03]  /*4d10*/  IMAD.WIDE R166, R2, 0x2, R222 ;  /* 0x0000000202a67825 */ /* 0x000fc600078e02de */
[----:B------:R1:W4:Y:S01]  /*4d20*/  LDG.E.U16 R162, desc[UR40][R152.64] ;  /* 0x0000002898a27981 */ /* 0x000322000c1e1500 */
[----:B0-----:R-:W-:-:S03]  /*4d30*/  IMAD.WIDE R156, R2, 0x2, R224 ;  /* 0x00000002029c7825 */ /* 0x001fc600078e02e0 */
[----:B------:R0:W4:Y:S01]  /*4d40*/  LDG.E.U16 R16, desc[UR40][R14.64] ;  /* 0x000000280e107981 */ /* 0x000122000c1e1500 */
[----:B-1----:R-:W-:-:S03]  /*4d50*/  IMAD.WIDE R154, R2, 0x2, R10 ;  /* 0x00000002029a7825 */ /* 0x002fc600078e020a */
[----:B------:R-:W4:Y:S01]  /*4d60*/  LDL.64 R224, [R1+0x138] ;  /* 0x0001380001e07983 */ /* 0x000f220000100a00 */
[----:B------:R-:W-:-:S03]  /*4d70*/  IMAD.WIDE R152, R2, 0x2, R6 ;  /* 0x0000000202987825 */ /* 0x000fc600078e0206 */
[----:B------:R-:W4:Y:S01]  /*4d80*/  LDL.64 R222, [R1+0x118] ;  /* 0x0001180001de7983 */ /* 0x000f220000100a00 */
[----:B0-----:R-:W-:-:S03]  /*4d90*/  IMAD.WIDE R14, R2, 0x2, R226 ;  /* 0x00000002020e7825 */ /* 0x001fc600078e02e2 */
[----:B------:R-:W4:Y:S04]  /*4da0*/  LDL.64 R226, [R1+0x158] ;  /* 0x0001580001e27983 */ /* 0x000f280000100a00 */
[----:B------:R-:W4:Y:S04]  /*4db0*/  LDL.64 R10, [R1+0xf8] ;  /* 0x0000f800010a7983 */ /* 0x000f280000100a00 */
[----:B------:R-:W4:Y:S01]  /*4dc0*/  LDL.64 R6, [R1+0xd8] ;  /* 0x0000d80001067983 */ /* 0x000f220000100a00 */
[----:B------:R-:W-:-:S03]  /*4dd0*/  IMAD.WIDE R158, R2, 0x2, R240 ;  /* 0x00000002029e7825 */ /* 0x000fc600078e02f0 */
[----:B------:R-:W4:Y:S04]  /*4de0*/  LDG.E.U16 R14, desc[UR40][R14.64] ;  /* 0x000000280e0e7981 */ /* 0x000f28000c1e1500 */
[----:B------:R0:W4:Y:S04]  /*4df0*/  LDG.E.U16 R19, desc[UR40][R156.64] ;  /* 0x000000289c137981 */ /* 0x000128000c1e1500 */
[----:B------:R1:W4:Y:S04]  /*4e00*/  LDG.E.U16 R165, desc[UR40][R154.64] ;  /* 0x000000289aa57981 */ /* 0x000328000c1e1500 */
[----:B------:R1:W4:Y:S01]  /*4e10*/  LDG.E.U16 R15, desc[UR40][R152.64] ;  /* 0x00000028980f7981 */ /* 0x000322000c1e1500 */
[----:B0-----:R-:W-:-:S03]  /*4e20*/  IMAD.WIDE R156, R2, 0x2, R242 ;  /* 0x00000002029c7825 */ /* 0x001fc600078e02f2 */
[----:B------:R-:W4:Y:S01]  /*4e30*/  LDG.E.U16 R166, desc[UR40][R166.64] ;  /* 0x00000028a6a67981 */ /* 0x000f22000c1e1500 */
[----:B-1----:R-:W-:-:S03]  /*4e40*/  IMAD.WIDE R154, R2, 0x2, R246 ;  /* 0x00000002029a7825 */ /* 0x002fc600078e02f6 */
[----:B------:R-:W4:Y:S01]  /*4e50*/  LDG.E.U16 R169, desc[UR40][R156.64] ;  /* 0x000000289ca97981 */ /* 0x000f22000c1e1500 */
[----:B------:R-:W-:-:S03]  /*4e60*/  IMAD.WIDE R152, R2, 0x2, R250 ;  /* 0x0000000202987825 */ /* 0x000fc600078e02fa */
[----:B------:R-:W4:Y:S04]  /*4e70*/  LDG.E.U16 R168, desc[UR40][R154.64] ;  /* 0x000000289aa87981 */ /* 0x000f28000c1e1500 */
[----:B------:R2:W4:Y:S04]  /*4e80*/  LDG.E.U16 R167, desc[UR40][R152.64] ;  /* 0x0000002898a77981 */ /* 0x000528000c1e1500 */
[----:B------:R0:W4:Y:S01]  /*4e90*/  LDG.E.U16 R170, desc[UR40][R158.64] ;  /* 0x000000289eaa7981 */ /* 0x000122000c1e1500 */
[----:B---3--:R-:W-:-:S05]  /*4ea0*/  IMAD.WIDE R160, R2, 0x2, R238 ;  /* 0x0000000202a07825 */ /* 0x008fca00078e02ee */
[----:B------:R1:W3:Y:S01]  /*4eb0*/  LDG.E.U16 R171, desc[UR40][R160.64] ;  /* 0x00000028a0ab7981 */ /* 0x0002e2000c1e1500 */
[----:B--2---:R-:W-:-:S05]  /*4ec0*/  IMAD.WIDE R152, R2, 0x2, R236 ;  /* 0x0000000202987825 */ /* 0x004fca00078e02ec */
[----:B------:R-:W2:Y:S01]  /*4ed0*/  LDG.E.U16 R172, desc[UR40][R152.64] ;  /* 0x0000002898ac7981 */ /* 0x000ea2000c1e1500 */
[----:B----4-:R-:W-:-:S04]  /*4ee0*/  IMAD.WIDE R154, R2, 0x2, R234 ;  /* 0x00000002029a7825 */ /* 0x010fc800078e02ea */
[C---:B------:R-:W-:Y:S01]  /*4ef0*/  IMAD.WIDE R156, R2.reuse, 0x2, R232 ;  /* 0x00000002029c7825 */ /* 0x040fe200078e02e8 */
[----:B------:R4:W2:Y:S03]  /*4f00*/  LDG.E.U16 R173, desc[UR40][R154.64] ;  /* 0x000000289aad7981 */ /* 0x0008a6000c1e1500 */
[C---:B0-----:R-:W-:Y:S01]  /*4f10*/  IMAD.WIDE R158, R2.reuse, 0x2, R230 ;  /* 0x00000002029e7825 */ /* 0x041fe200078e02e6 */
[----:B------:R0:W2:Y:S03]  /*4f20*/  LDG.E.U16 R174, desc[UR40][R156.64] ;  /* 0x000000289cae7981 */ /* 0x0000a6000c1e1500 */
[C---:B-1----:R-:W-:Y:S01]  /*4f30*/  IMAD.WIDE R160, R2.reuse, 0x2, R228 ;  /* 0x0000000202a07825 */ /* 0x042fe200078e02e4 */
[----:B------:R1:W2:Y:S04]  /*4f40*/  LDG.E.U16 R175, desc[UR40][R158.64] ;  /* 0x000000289eaf7981 */ /* 0x0002a8000c1e1500 */
[----:B------:R1:W2:Y:S04]  /*4f50*/  LDG.E.U16 R176, desc[UR40][R160.64] ;  /* 0x00000028a0b07981 */ /* 0x0002a8000c1e1500 */
[----:B------:R-:W2:Y:S01]  /*4f60*/  LDL.64 R228, [R1+0xc8] ;  /* 0x0000c80001e47983 */ /* 0x000ea20000100a00 */
[----:B------:R-:W1:Y:S03]  /*4f70*/  S2R R8, SR_TID.X ;  /* 0x0000000000087919 */ /* 0x000e660000002100 */
[----:B------:R-:W2:Y:S01]  /*4f80*/  LDL.64 R230, [R1+0xd0] ;  /* 0x0000d00001e67983 */ /* 0x000ea20000100a00 */
[----:B----4-:R-:W-:Y:S01]  /*4f90*/  IMAD.WIDE R154, R2, 0x2, R224 ;  /* 0x00000002029a7825 */ /* 0x010fe200078e02e0 */
[----:B------:R-:W-:-:S02]  /*4fa0*/  USHF.L.U32 UR5, UR43, 0x8, URZ ;  /* 0x000000082b057899 */ /* 0x000fc4000800063f */
[----:B------:R-:W4:Y:S01]  /*4fb0*/  LDL.64 R224, [R1+0xa0] ;  /* 0x0000a00001e07983 */ /* 0x000f220000100a00 */
[----:B0-----:R-:W-:-:S03]  /*4fc0*/  IMAD.WIDE R156, R2, 0x2, R222 ;  /* 0x00000002029c7825 */ /* 0x001fc600078e02de */
[----:B------:R0:W4:Y:S01]  /*4fd0*/  LDG.E.U16 R154, desc[UR40][R154.64] ;  /* 0x000000289a9a7981 */ /* 0x000122000c1e1500 */
[----:B------:R-:W-:-:S03]  /*4fe0*/  IMAD.WIDE R152, R2, 0x2, R226 ;  /* 0x0000000202987825 */ /* 0x000fc600078e02e2 */
[----:B------:R-:W4:Y:S01]  /*4ff0*/  LDG.E.U16 R156, desc[UR40][R156.64] ;  /* 0x000000289c9c7981 */ /* 0x000f22000c1e1500 */
[----:B-1----:R-:W-:-:S03]  /*5000*/  IMAD.WIDE R158, R2, 0x2, R10 ;  /* 0x00000002029e7825 */ /* 0x002fc600078e020a */
[----:B------:R1:W4:Y:S01]  /*5010*/  LDG.E.U16 R152, desc[UR40][R152.64] ;  /* 0x0000002898987981 */ /* 0x000322000c1e1500 */
[----:B------:R-:W-:-:S03]  /*5020*/  IMAD.WIDE R160, R2, 0x2, R6 ;  /* 0x0000000202a07825 */ /* 0x000fc600078e0206 */
[----:B------:R-:W4:Y:S04]  /*5030*/  LDG.E.U16 R158, desc[UR40][R158.64] ;  /* 0x000000289e9e7981 */ /* 0x000f28000c1e1500 */
[----:B------:R-:W4:Y:S01]  /*5040*/  LDG.E.U16 R160, desc[UR40][R160.64] ;  /* 0x00000028a0a07981 */ /* 0x000f22000c1e1500 */
[C---:B0-----:R-:W-:Y:S02]  /*5050*/  LOP3.LUT R155, R8.reuse, 0x3f, RZ, 0xc0, !PT ;  /* 0x0000003f089b7812 */ /* 0x041fe400078ec0ff */
[C---:B------:R-:W-:Y:S01]  /*5060*/  LOP3.LUT P0, RZ, R8.reuse, 0x80, RZ, 0xc0, !PT ;  /* 0x0000008008ff7812 */ /* 0x040fe2000780c0ff */
[----:B------:R-:W4:Y:S01]  /*5070*/  LDL.64 R226, [R1+0xc0] ;  /* 0x0000c00001e27983 */ /* 0x000f220000100a00 */
[----:B------:R-:W-:Y:S02]  /*5080*/  SHF.L.U32 R155, R155, 0x1, RZ ;  /* 0x000000019b9b7819 */ /* 0x000fe400000006ff */
[----:B-1----:R-:W-:Y:S01]  /*5090*/  SEL R153, RZ, 0x90, !P0 ;  /* 0x00000090ff997807 */ /* 0x002fe20004000000 */
[----:B------:R-:W4:Y:S03]  /*50a0*/  LDL.64 R6, [R1+0xa8] ;  /* 0x0000a80001067983 */ /* 0x000f260000100a00 */
[----:B------:R-:W-:Y:S01]  /*50b0*/  LOP3.LUT R153, R153, R155, RZ, 0x3c, !PT ;  /* 0x0000009b99997212 */ /* 0x000fe200078e3cff */
[----:B------:R-:W-:Y:S01]  /*50c0*/  ULOP3.LUT UR5, UR5, 0x400, URZ, 0xc0, !UPT ;  /* 0x0000040005057892 */ /* 0x000fe2000f8ec03f */
[----:B------:R-:W-:Y:S01]  /*50d0*/  SHF.L.U32 R155, R8, 0x7, RZ ;  /* 0x00000007089b7819 */ /* 0x000fe200000006ff */
[----:B------:R-:W-:Y:S01]  /*50e0*/  UMOV UR13, 0x40000040 ;  /* 0x40000040000d7882 */ /* 0x000fe20000000000 */
[----:B------:R-:W4:Y:S02]  /*50f0*/  LDL.64 R10, [R1+0xb8] ;  /* 0x0000b800010a7983 */ /* 0x000f240000100a00 */
[----:B------:R-:W-:Y:S01]  /*5100*/  LOP3.LUT R153, R153, 0x2000, R155, 0xf8, !PT ;  /* 0x0000200099997812 */ /* 0x000fe200078ef89b */
[----:B------:R-:W-:Y:S06]  /*5110*/  BAR.SYNC.DEFER_BLOCKING 0x0 ;  /* 0x0000000000007b1d */ /* 0x000fec0000010000 */
[----:B------:R-:W4:Y:S04]  /*5120*/  LDL.64 R222, [R1+0xb0] ;  /* 0x0000b00001de7983 */ /* 0x000f280000100a00 */
[----:B------:R0:W-:Y:S04]  /*5130*/  STS.U16 [R153+UR7+0x10400], R5 ;  /* 0x0104000599007988 */ /* 0x0001e80008000407 */
[----:B------:R-:W-:Y:S01]  /*5140*/  STS.U16 [R153+UR7+0x10000], R20 ;  /* 0x0100001499007988 */ /* 0x000fe20008000407 */
[----:B0-----:R-:W-:-:S03]  /*5150*/  LOP3.LUT R5, R153, 0x20, RZ, 0x3c, !PT ;  /* 0x0000002099057812 */ /* 0x001fc600078e3cff */
[----:B------:R0:W-:Y:S04]  /*5160*/  STS.U16 [R153+UR7+0x10800], R13 ;  /* 0x0108000d99007988 */ /* 0x0001e80008000407 */
[----:B------:R-:W-:Y:S04]  /*5170*/  STS.U16 [R153+UR7+0x10c00], R14 ;  /* 0x010c000e99007988 */ /* 0x000fe80008000407 */
[----:B------:R-:W-:Y:S04]  /*5180*/  STS.U16 [R153+UR7+0x11000], R166 ;  /* 0x011000a699007988 */ /* 0x000fe80008000407 */
[----:B------:R-:W-:Y:S01]  /*5190*/  STS.U16 [R153+UR7+0x11400], R15 ;  /* 0x0114000f99007988 */ /* 0x000fe20008000407 */
[----:B0-----:R-:W-:-:S03]  /*51a0*/  LOP3.LUT R13, R153, 0x60, RZ, 0x3c, !PT ;  /* 0x00000060990d7812 */ /* 0x001fc600078e3cff */
        /* <DEDUP_REMOVED lines=10> */
[----:B---3--:R-:W-:Y:S04]  /*5250*/  STS.U16 [R5+UR7+0x11d00], R171 ;  /* 0x011d00ab05007988 */ /* 0x008fe80008000407 */
        /* <DEDUP_REMOVED lines=11> */
[----:B----4-:R-:W-:Y:S04]  /*5310*/  STS.U16 [R13+UR7+0x11300], R154 ;  /* 0x0113009a0d007988 */ /* 0x010fe80008000407 */
[----:B------:R-:W-:Y:S04]  /*5320*/  STS.U16 [R13+UR7+0x11700], R156 ;  /* 0x0117009c0d007988 */ /* 0x000fe80008000407 */
[----:B------:R-:W-:Y:S04]  /*5330*/  STS.U16 [R13+UR7+0x10f00], R152 ;  /* 0x010f00980d007988 */ /* 0x000fe80008000407 */
[----:B------:R-:W-:Y:S04]  /*5340*/  STS.U16 [R13+UR7+0x11b00], R158 ;  /* 0x011b009e0d007988 */ /* 0x000fe80008000407 */
[----:B------:R0:W-:Y:S01]  /*5350*/  STS.U16 [R13+UR7+0x11f00], R160 ;  /* 0x011f00a00d007988 */ /* 0x0001e20008000407 */
[----:B------:R1:W-:Y:S06]  /*5360*/  MEMBAR.ALL.CTA ;  /* 0x0000000000007992 */ /* 0x0003ec0000008000 */
[----:B-1----:R-:W1:Y:S01]  /*5370*/  FENCE.VIEW.ASYNC.S ;  /* 0x00000000000073c6 */ /* 0x002e620000000000 */
[----:B------:R-:W-:Y:S01]  /*5380*/  IMAD.WIDE R14, R4, 0x2, R228 ;  /* 0x00000002040e7825 */ /* 0x000fe200078e02e4 */
[----:B-1----:R-:W-:Y:S06]  /*5390*/  BAR.SYNC.DEFER_BLOCKING 0x0 ;  /* 0x0000000000007b1d */ /* 0x002fec0000010000 */
[----:B------:R-:W2:Y:S01]  /*53a0*/  LDG.E.U16 R235, desc[UR40][R14.64] ;  /* 0x000000280eeb7981 */ /* 0x000ea2000c1e1500 */
[----:B------:R-:W-:Y:S01]  /*53b0*/  ULEA.HI UR5, UR7, UR5, URZ, 0x1c ;  /* 0x0000000507057291 */ /* 0x000fe2000f8fe03f */
[----:B0-----:R-:W-:-:S03]  /*53c0*/  WARPGROUP.ARRIVE ;  /* 0x00000000000079c5 */ /* 0x001fc60000000000 */
[----:B------:R-:W-:-:S09]  /*53d0*/  ULOP3.LUT UR12, UR5, 0x3fff, URZ, 0xc0, !UPT ;  /* 0x00003fff050c7892 */ /* 0x000fd2000f8ec03f */
[----:B------:R-:W-:Y:S01]  /*53e0*/  HGMMA.64x64x16.F32 R184, gdesc[UR12].tnspA, RZ, !UPT ;  /* 0x20e000000cb879f0 */ /* 0x000fe2000c7008ff */
[----:B------:R-:W-:Y:S01]  /*53f0*/  UIADD3 UR8, UP0, UR12, 0x80, URZ ;  /* 0x000000800c087890 */ /* 0x000fe2000ff1e03f */
[----:B------:R-:W-:-:S03]  /*5400*/  UMOV UR5, URZ ;  /* 0x0000003f00057c82 */ /* 0x000fc60008000000 */
[----:B------:R-:W-:-:S04]  /*5410*/  UIADD3.X UR9, UR5, 0x40000040, URZ, UP0, !UPT ;  /* 0x4000004005097890 */ /* 0x000fc800087fe43f */
[----:B------:R-:W-:-:S05]  /*5420*/  UIADD3.64 UR36, UR8, 0x80, URZ ;  /* 0x0000008008247897 */ /* 0x000fca000fffe03f */
[----:B------:R-:W-:Y:S01]  /*5430*/  HGMMA.64x64x16.F32 R184, gdesc[UR8].tnspA, R184 ;  /* 0x20e0000008b879f0 */ /* 0x000fe200087008b8 */
[----:B------:R-:W-:Y:S01]  /*5440*/  UIADD3.64 UR32, UR8, 0x100, URZ ;  /* 0x0000010008207897 */ /* 0x000fe2000fffe03f */
[C---:B------:R-:W-:Y:S01]  /*5450*/  IMAD.WIDE R12, R4.reuse, 0x2, R230 ;  /* 0x00000002040c7825 */ /* 0x040fe200078e02e6 */
[----:B------:R-:W-:Y:S04]  /*5460*/  STL [R1+0x1f0], R2 ;  /* 0x0001f00201007387 */ /* 0x000fe80000100800 */
[----:B------:R-:W3:Y:S04]  /*5470*/  LDL.64 R22, [R1+0x98] ;  /* 0x0000980001167983 */ /* 0x000ee80000100a00 */
[----:B------:R0:W4:Y:S04]  /*5480*/  LDG.E.U16 R237, desc[UR40][R12.64] ;  /* 0x000000280ced7981 */ /* 0x000128000c1e1500 */
[----:B------:R-:W4:Y:S01]  /*5490*/  LDL.64 R20, [R1+0x90] ;  /* 0x0000900001147983 */ /* 0x000f220000100a00 */
[----:B------:R-:W-:Y:S01]  /*54a0*/  HGMMA.64x64x16.F32 R184, gdesc[UR36].tnspA, R184 ;  /* 0x20e0000024b879f0 */ /* 0x000fe200087008b8 */
[----:B0-----:R-:W-:-:S05]  /*54b0*/  IMAD.WIDE R12, R4, 0x2, R226 ;  /* 0x00000002040c7825 */ /* 0x001fca00078e02e2 */
[----:B------:R0:W4:Y:S02]  /*54c0*/  LDG.E.U16 R233, desc[UR40][R12.64] ;  /* 0x000000280ce97981 */ /* 0x000124000c1e1500 */
[----:B0-----:R-:W-:Y:S01]  /*54d0*/  IMAD.WIDE R12, R4, 0x2, R6 ;  /* 0x00000002040c7825 */ /* 0x001fe200078e0206 */
[----:B------:R-:W-:-:S03]  /*54e0*/  UIADD3.64 UR28, UR8, 0x180, URZ ;  /* 0x00000180081c7897 */ /* 0x000fc6000fffe03f */
[C---:B------:R-:W-:Y:S01]  /*54f0*/  IMAD.WIDE R18, R4.reuse, 0x2, R10 ;  /* 0x0000000204127825 */ /* 0x040fe200078e020a */
[----:B------:R-:W-:Y:S01]  /*5500*/  UIADD3.64 UR24, UR8, 0x200, URZ ;  /* 0x0000020008187897 */ /* 0x000fe2000fffe03f */
[----:B------:R-:W4:Y:S01]  /*5510*/  LDG.E.U16 R12, desc[UR40][R12.64] ;  /* 0x000000280c0c7981 */ /* 0x000f22000c1e1500 */
[----:B------:R-:W-:Y:S01]  /*5520*/  UIADD3.64 UR20, UR8, 0x280, URZ ;  /* 0x0000028008147897 */ /* 0x000fe2000fffe03f */
[----:B------:R-:W-:Y:S01]  /*5530*/  IMAD.WIDE R14, R4, 0x2, R224 ;  /* 0x00000002040e7825 */ /* 0x000fe200078e02e0 */
[----:B------:R-:W-:Y:S01]  /*5540*/  UIADD3.64 UR16, UR8, 0x300, URZ ;  /* 0x0000030008107897 */ /* 0x000fe2000fffe03f */
[----:B------:R-:W-:Y:S01]  /*5550*/  UMOV UR46, UR10 ;  /* 0x0000000a002e7c82 */ /* 0x000fe20008000000 */
[----:B------:R-:W-:Y:S01]  /*5560*/  UIADD3.64 UR12, UR8, 0x780, URZ ;  /* 0x00000780080c7897 */ /* 0x000fe2000fffe03f */
[----:B------:R-:W-:Y:S01]  /*5570*/  UMOV UR47, UR11 ;  /* 0x0000000b002f7c82 */ /* 0x000fe20008000000 */
[----:B------:R-:W-:Y:S01]  /*5580*/  UIADD3.64 UR44, UR8, 0x800, URZ ;  /* 0x00000800082c7897 */ /* 0x000fe2000fffe03f */
[----:B------:R3:W4:Y:S01]  /*5590*/  LDG.E.U16 R13, desc[UR40][R14.64] ;  /* 0x000000280e0d7981 */ /* 0x000722000c1e1500 */
[----:B------:R-:W-:-:S02]  /*55a0*/  LOP3.LUT R16, R8, 0xff, RZ, 0xc0, !PT ;  /* 0x000000ff08107812 */ /* 0x000fc400078ec0ff */
[----:B------:R-:W-:Y:S01]  /*55b0*/  LOP3.LUT R5, R8, 0xc0, RZ, 0xc0, !PT ;  /* 0x000000c008057812 */ /* 0x000fe200078ec0ff */
[----:B------:R-:W4:Y:S01]  /*55c0*/  LDG.E.U16 R231, desc[UR40][R18.64] ;  /* 0x0000002812e77981 */ /* 0x000f22000c1e1500 */
[----:B------:R-:W-:Y:S03]  /*55d0*/  HGMMA.64x64x16.F32 R184, gdesc[UR32].tnspA, R184 ;  /* 0x20e0000020b879f0 */ /* 0x000fe600087008b8 */
[----:B--2---:R0:W-:Y:S04]  /*55e0*/  STL [R1+0x210], R235 ;  /* 0x000210eb01007387 */ /* 0x0041e80000100800 */
[----:B------:R-:W2:Y:S04]  /*55f0*/  LDL.64 R6, [R1+0x68] ;  /* 0x0000680001067983 */ /* 0x000ea80000100a00 */
[----:B------:R-:W2:Y:S04]  /*5600*/  LDL.64 R10, [R1+0x80] ;  /* 0x00008000010a7983 */ /* 0x000ea80000100a00 */
[----:B0-----:R-:W2:Y:S04]  /*5610*/  LDL.64 R234, [R1+0x88] ;  /* 0x0000880001ea7983 */ /* 0x001ea80000100a00 */
[----:B------:R-:W2:Y:S01]  /*5620*/  LDL.64 R226, [R1+0x78] ;  /* 0x0000780001e27983 */ /* 0x000ea20000100a00 */
[----:B------:R-:W-:Y:S03]  /*5630*/  HGMMA.64x64x16.F32 R184, gdesc[UR28].tnspA, R184 ;  /* 0x20e000001cb879f0 */ /* 0x000fe600087008b8 */
[----:B------:R-:W2:Y:S01]  /*5640*/  LDL.64 R224, [R1+0x60] ;  /* 0x0000600001e07983 */ /* 0x000ea20000100a00 */
[C---:B---3--:R-:W-:Y:S01]  /*5650*/  IMAD.WIDE R14, R4.reuse, 0x2, R22 ;  /* 0x00000002040e7825 */ /* 0x048fe200078e0216 */
[----:B------:R-:W-:Y:S02]  /*5660*/  HGMMA.64x64x16.F32 R184, gdesc[UR24].tnspA, R184 ;  /* 0x20e0000018b879f0 */ /* 0x000fe400087008b8 */
[----:B------:R-:W3:Y:S04]  /*5670*/  LDL.64 R22, [R1+0x58] ;  /* 0x0000580001167983 */ /* 0x000ee80000100a00 */
[----:B------:R-:W3:Y:S01]  /*5680*/  LDG.E.U16 R14, desc[UR40][R14.64] ;  /* 0x000000280e0e7981 */ /* 0x000ee2000c1e1500 */
[----:B----4-:R-:W-:Y:S01]  /*5690*/  IMAD.WIDE R20, R4, 0x2, R20 ;  /* 0x0000000204147825 */ /* 0x010fe200078e0214 */
[----:B------:R-:W-:-:S02]  /*56a0*/  SHF.L.U32 R16, R16, 0x1, RZ ;  /* 0x0000000110107819 */ /* 0x000fc400000006ff */
[----:B------:R-:W-:Y:S01]  /*56b0*/  SHF.R.U32.HI R5, RZ, 0x2, R5 ;  /* 0x00000002ff057819 */ /* 0x000fe20000011605 */
[----:B------:R-:W-:Y:S01]  /*56c0*/  UIADD3.64 UR36, UR8, 0x880, URZ ;  /* 0x0000088008247897 */ /* 0x000fe2000fffe03f */
[----:B------:R-:W4:Y:S04]  /*56d0*/  LDL.64 R250, [R1+0x30] ;  /* 0x0000300001fa7983 */ /* 0x000f280000100a00 */
[----:B------:R2:W4:Y:S01]  /*56e0*/  LDG.E.U16 R15, desc[UR40][R20.64] ;  /* 0x00000028140f7981 */ /* 0x000522000c1e1500 */
[----:B------:R-:W-:-:S03]  /*56f0*/  UIADD3.64 UR32, UR8, 0x900, URZ ;  /* 0x0000090008207897 */ /* 0x000fc6000fffe03f */
[----:B------:R-:W4:Y:S04]  /*5700*/  LDL.64 R246, [R1+0x28] ;  /* 0x0000280001f67983 */ /* 0x000f280000100a00 */
[----:B------:R-:W4:Y:S04]  /*5710*/  LDL.64 R242, [R1+0x18] ;  /* 0x0000180001f27983 */ /* 0x000f280000100a00 */
[----:B------:R-:W4:Y:S04]  /*5720*/  LDL.64 R238, [R1+0x20] ;  /* 0x0000200001ee7983 */ /* 0x000f280000100a00 */
[----:B------:R-:W4:Y:S01]  /*5730*/  LDL.64 R240, [R1+0x10] ;  /* 0x0000100001f07983 */ /* 0x000f220000100a00 */
[----:B------:R-:W-:Y:S04]  /*5740*/  HGMMA.64x64x16.F32 R184, gdesc[UR20].tnspA, R184 ;  /* 0x20e0000014b879f0 */ /* 0x000fe800087008b8 */
[----:B------:R-:W-:Y:S04]  /*5750*/  HGMMA.64x64x16.F32 R184, gdesc[UR16].tnspA, R184 ;  /* 0x20e0000010b879f0 */ /* 0x000fe800087008b8 */
[----:B------:R-:W-:Y:S01]  /*5760*/  HGMMA.64x64x16.F32 R152, gdesc[UR12].tnspA, RZ, !UPT ;  /* 0x20e000000c9879f0 */ /* 0x000fe2000c7008ff */
[----:B--2---:R-:W-:-:S02]  /*5770*/  IMAD.WIDE R20, R4, 0x2, R6 ;  /* 0x0000000204147825 */ /* 0x004fc400078e0206 */
[----:B------:R-:W2:Y:S01]  /*5780*/  LDL.64 R6, [R1+0x40] ;  /* 0x0000400001067983 */ /* 0x000ea20000100a00 */
[----:B------:R-:W-:Y:S01]  /*5790*/  LOP3.LUT R5, R16, R5, RZ, 0x3c, !PT ;  /* 0x0000000510057212 */ /* 0x000fe200078e3cff */
[----:B------:R-:W-:Y:S01]  /*57a0*/  HGMMA.64x64x16.F32 R152, gdesc[UR44].tnspA, R152 ;  /* 0x20e000002c9879f0 */ /* 0x000fe20008700898 */
[C---:B------:R-:W-:Y:S01]  /*57b0*/  IMAD.WIDE R16, R4.reuse, 0x2, R222 ;  /* 0x0000000204107825 */ /* 0x040fe200078e02de */
[----:B------:R-:W4:Y:S04]  /*57c0*/  LDG.E.U16 R20, desc[UR40][R20.64] ;  /* 0x0000002814147981 */ /* 0x000f28000c1e1500 */
[----:B------:R-:W4:Y:S01]  /*57d0*/  LDL.64 R222, [R1+0x70] ;  /* 0x0000700001de7983 */ /* 0x000f220000100a00 */
[----:B------:R-:W-:-:S03]  /*57e0*/  IMAD.WIDE R18, R4, 0x2, R10 ;  /* 0x0000000204127825 */ /* 0x000fc600078e020a */
[----:B------:R-:W4:Y:S04]  /*57f0*/  LDL.64 R10, [R1+0x50] ;  /* 0x00005000010a7983 */ /* 0x000f280000100a00 */
[----:B------:R0:W4:Y:S01]  /*5800*/  LDG.E.U16 R229, desc[UR40][R16.64] ;  /* 0x0000002810e57981 */ /* 0x000122000c1e1500 */
[----:B------:R-:W-:Y:S01]  /*5810*/  HGMMA.64x64x16.F32 R152, gdesc[UR36].tnspA, R152 ;  /* 0x20e00000249879f0 */ /* 0x000fe20008700898 */
[C---:B0-----:R-:W-:Y:S02]  /*5820*/  IMAD.WIDE R16, R4.reuse, 0x2, R234 ;  /* 0x0000000204107825 */ /* 0x041fe400078e02ea */
[----:B------:R-:W4:Y:S04]  /*5830*/  LDL.64 R234, [R1+0x38] ;  /* 0x0000380001ea7983 */ /* 0x000f280000100a00 */
[----:B------:R-:W4:Y:S04]  /*5840*/  LDG.E.U16 R16, desc[UR40][R16.64] ;  /* 0x0000002810107981 */ /* 0x000f28000c1e1500 */
[----:B------:R0:W4:Y:S02]  /*5850*/  LDG.E.U16 R17, desc[UR40][R18.64] ;  /* 0x0000002812117981 */ /* 0x000124000c1e1500 */
[C---:B0-----:R-:W-:Y:S01]  /*5860*/  IMAD.WIDE R18, R4.reuse, 0x2, R226 ;  /* 0x0000000204127825 */ /* 0x041fe200078e02e2 */
[----:B------:R-:W-:Y:S03]  /*5870*/  HGMMA.64x64x16.F32 R152, gdesc[UR32].tnspA, R152 ;  /* 0x20e00000209879f0 */ /* 0x000fe60008700898 */
[C---:B------:R-:W-:Y:S01]  /*5880*/  IMAD.WIDE R226, R4.reuse, 0x2, R224 ;  /* 0x0000000204e27825 */ /* 0x040fe200078e02e0 */
[----:B------:R-:W-:Y:S01]  /*5890*/  UIADD3.64 UR28, UR8, 0x980, URZ ;  /* 0x00000980081c7897 */ /* 0x000fe2000fffe03f */
[----:B------:R-:W4:Y:S04]  /*58a0*/  LDG.E.U16 R18, desc[UR40][R18.64] ;  /* 0x0000002812127981 */ /* 0x000f28000c1e1500 */
[----:B------:R-:W4:Y:S04]  /*58b0*/  LDG.E.U16 R21, desc[UR40][R226.64] ;  /* 0x00000028e2157981 */ /* 0x000f28000c1e1500 */
[----:B------:R-:W4:Y:S01]  /*58c0*/  LDL.64 R226, [R1+0x48] ;  /* 0x0000480001e27983 */ /* 0x000f220000100a00 */
[----:B---3--:R-:W-:-:S05]  /*58d0*/  IMAD.WIDE R224, R4, 0x2, R22 ;  /* 0x0000000204e07825 */ /* 0x008fca00078e0216 */
[----:B------:R2:W3:Y:S01]  /*58e0*/  LDG.E.U16 R22, desc[UR40][R224.64] ;  /* 0x00000028e0167981 */ /* 0x0004e2000c1e1500 */
[----:B------:R-:W-:Y:S01]  /*58f0*/  HGMMA.64x64x16.F32 R152, gdesc[UR28].tnspA, R152 ;  /* 0x20e000001c9879f0 */ /* 0x000fe20008700898 */
[C---:B--2---:R-:W-:Y:S02]  /*5900*/  IMAD.WIDE R224, R4.reuse, 0x2, R6 ;  /* 0x0000000204e07825 */ /* 0x044fe400078e0206 */
[----:B------:R-:W2:Y:S01]  /*5910*/  LDL.64 R6, [R1] ;  /* 0x0000000001067983 */ /* 0x000ea20000100a00 */
[----:B------:R-:W-:Y:S02]  /*5920*/  UIADD3.64 UR24, UR8, 0xa00, URZ ;  /* 0x00000a0008187897 */ /* 0x000fe4000fffe03f */
[----:B------:R-:W-:Y:S01]  /*5930*/  UIADD3.64 UR20, UR8, 0xa80, URZ ;  /* 0x00000a8008147897 */ /* 0x000fe2000fffe03f */
[----:B------:R-:W3:Y:S06]  /*5940*/  LDG.E.U16 R232, desc[UR40][R224.64] ;  /* 0x00000028e0e87981 */ /* 0x000eec000c1e1500 */
[----:B------:R-:W-:Y:S01]  /*5950*/  HGMMA.64x64x16.F32 R152, gdesc[UR24].tnspA, R152 ;  /* 0x20e00000189879f0 */ /* 0x000fe20008700898 */
[----:B----4-:R-:W-:-:S05]  /*5960*/  IMAD.WIDE R222, R4, 0x2, R222 ;  /* 0x0000000204de7825 */ /* 0x010fca00078e02de */
[----:B------:R0:W4:Y:S02]  /*5970*/  LDG.E.U16 R19, desc[UR40][R222.64] ;  /* 0x00000028de137981 */ /* 0x000124000c1e1500 */
[----:B0-----:R-:W-:Y:S02]  /*5980*/  IMAD.WIDE R222, R4, 0x2, R10 ;  /* 0x0000000204de7825 */ /* 0x001fe400078e020a */
[----:B------:R-:W3:Y:S01]  /*5990*/  LDL.64 R10, [R1+0x8] ;  /* 0x00000800010a7983 */ /* 0x000ee20000100a00 */
[----:B------:R-:W-:-:S03]  /*59a0*/  UIADD3.64 UR16, UR8, 0xb00, URZ ;  /* 0x00000b0008107897 */ /* 0x000fc6000fffe03f */
[----:B------:R0:W4:Y:S01]  /*59b0*/  LDG.E.U16 R228, desc[UR40][R222.64] ;  /* 0x00000028dee47981 */ /* 0x000122000c1e1500 */
[----:B------:R-:W-:Y:S01]  /*59c0*/  HGMMA.64x64x16.F32 R152, gdesc[UR20].tnspA, R152 ;  /* 0x20e00000149879f0 */ /* 0x000fe20008700898 */
[----:B------:R-:W-:-:S04]  /*59d0*/  IMAD.WIDE R224, R4, 0x2, R246 ;  /* 0x0000000204e07825 */ /* 0x000fc800078e02f6 */
[----:B------:R-:W-:Y:S01]  /*59e0*/  HGMMA.64x64x16.F32 R152, gdesc[UR16].tnspA, R152, gsb0 ;  /* 0x20e00000109879f0 */ /* 0x000fe20008000898 */
[----:B0-----:R-:W-:-:S05]  /*59f0*/  IMAD.WIDE R222, R4, 0x2, R226 ;  /* 0x0000000204de7825 */ /* 0x001fca00078e02e2 */
[----:B------:R0:W4:Y:S01]  /*5a00*/  LDG.E.U16 R230, desc[UR40][R222.64] ;  /* 0x00000028dee67981 */ /* 0x000122000c1e1500 */
[----:B------:R-:W-:-:S05]  /*5a10*/  IMAD.WIDE R226, R4, 0x2, R234 ;  /* 0x0000000204e27825 */ /* 0x000fca00078e02ea */
[----:B------:R1:W4:Y:S01]  /*5a20*/  LDG.E.U16 R234, desc[UR40][R226.64] ;  /* 0x00000028e2ea7981 */ /* 0x000322000c1e1500 */
[----:B0-----:R-:W-:-:S05]  /*5a30*/  IMAD.WIDE R222, R4, 0x2, R250 ;  /* 0x0000000204de7825 */ /* 0x001fca00078e02fa */
[----:B------:R0:W4:Y:S01]  /*5a40*/  LDG.E.U16 R236, desc[UR40][R222.64] ;  /* 0x00000028deec7981 */ /* 0x000122000c1e1500 */
[----:B-1----:R-:W-:-:S03]  /*5a50*/  IMAD.WIDE R226, R4, 0x2, R238 ;  /* 0x0000000204e27825 */ /* 0x002fc600078e02ee */
[----:B------:R1:W4:Y:S04]  /*5a60*/  LDG.E.U16 R238, desc[UR40][R224.64] ;  /* 0x00000028e0ee7981 */ /* 0x000328000c1e1500 */
[----:B------:R-:W4:Y:S01]  /*5a70*/  LDG.E.U16 R239, desc[UR40][R226.64] ;  /* 0x00000028e2ef7981 */ /* 0x000f22000c1e1500 */
[----:B0-----:R-:W-:-:S04]  /*5a80*/  IMAD.WIDE R222, R4, 0x2, R242 ;  /* 0x0000000204de7825 */ /* 0x001fc800078e02f2 */
[C---:B-1----:R-:W-:Y:S02]  /*5a90*/  IMAD.WIDE R224, R4.reuse, 0x2, R240 ;  /* 0x0000000204e07825 */ /* 0x042fe400078e02f0 */
[----:B------:R2:W4:Y:S04]  /*5aa0*/  LDG.E.U16 R240, desc[UR40][R222.64] ;  /* 0x00000028def07981 */ /* 0x000528000c1e1500 */
[----:B------:R-:W4:Y:S01]  /*5ab0*/  LDG.E.U16 R241, desc[UR40][R224.64] ;  /* 0x00000028e0f17981 */ /* 0x000f22000c1e1500 */
[----:B------:R-:W-:Y:S02]  /*5ac0*/  WARPGROUP.DEPBAR.LE gsb0, 0x0 ;  /* 0x00008000000079c5 */ /* 0x000fe40000010000 */
[----:B--2---:R-:W-:-:S05]  /*5ad0*/  IMAD.WIDE R222, R4, 0x2, R6 ;  /* 0x0000000204de7825 */ /* 0x004fca00078e0206 */
[----:B------:R0:W2:Y:S02]  /*5ae0*/  LDG.E.U16 R243, desc[UR40][R222.64] ;  /* 0x00000028def37981 */ /* 0x0000a4000c1e1500 */
[----:B0-----:R-:W-:Y:S01]  /*5af0*/  FMUL R222, R184, UR42 ;  /* 0x0000002ab8de7c20 */ /* 0x001fe20008400000 */
[----:B------:R-:W-:-:S05]  /*5b00*/  FMUL R223, R185, UR42 ;  /* 0x0000002ab9df7c20 */ /* 0x000fca0008400000 */
[----:B------:R-:W-:Y:S01]  /*5b10*/  FMNMX R222, R222, R223, !PT ;  /* 0x000000dfdede7209 */ /* 0x000fe20007800000 */
        /* <DEDUP_REMOVED lines=24> */
[----:B------:R-:W-:Y:S01]  /*5ca0*/  FMUL R223, R212, UR42 ;  /* 0x0000002ad4df7c20 */ /* 0x000fe20008400000 */
[----:B------:R-:W-:-:S04]  /*5cb0*/  FMUL R251, R213, UR42 ;  /* 0x0000002ad5fb7c20 */ /* 0x000fc80008400000 */
[----:B------:R-:W-:Y:S01]  /*5cc0*/  FMNMX R222, R223, R222, !PT ;  /* 0x000000dedfde7209 */ /* 0x000fe20007800000 */
[----:B-----5:R-:W-:-:S03]  /*5cd0*/  IMAD.WIDE R224, R4, 0x2, R248 ;  /* 0x0000000204e07825 */ /* 0x020fc600078e02f8 */
[----:B------:R-:W-:Y:S01]  /*5ce0*/  FMNMX R251, R251, R222, !PT ;  /* 0x000000defbfb7209 */ /* 0x000fe20007800000 */
[C---:B------:R-:W-:Y:S01]  /*5cf0*/  IMAD.WIDE R222, R4.reuse, 0x2, R220 ;  /* 0x0000000204de7825 */ /* 0x040fe200078e02dc */
[----:B------:R0:W2:Y:S04]  /*5d00*/  LDG.E.U16 R246, desc[UR40][R224.64] ;  /* 0x00000028e0f67981 */ /* 0x0000a8000c1e1500 */
[----:B------:R-:W1:Y:S01]  /*5d10*/  SHFL.BFLY PT, R250, R251, 0x2, 0x1f ;  /* 0x0c401f00fbfa7f89 */ /* 0x000e6200000e0000 */
[----:B---3--:R-:W-:-:S03]  /*5d20*/  IMAD.WIDE R226, R4, 0x2, R10 ;  /* 0x0000000204e27825 */ /* 0x008fc600078e020a */
[----:B------:R3:W2:Y:S01]  /*5d30*/  LDG.E.U16 R223, desc[UR40][R222.64] ;  /* 0x00000028dedf7981 */ /* 0x0006a2000c1e1500 */
[----:B0-----:R-:W-:-:S03]  /*5d40*/  IMAD.WIDE R224, R4, 0x2, R218 ;  /* 0x0000000204e07825 */ /* 0x001fc600078e02da */
[----:B------:R0:W2:Y:S04]  /*5d50*/  LDG.E.U16 R242, desc[UR40][R226.64] ;  /* 0x00000028e2f27981 */ /* 0x0000a8000c1e1500 */
[----:B------:R4:W2:Y:S01]  /*5d60*/  LDG.E.U16 R224, desc[UR40][R224.64] ;  /* 0x00000028e0e07981 */ /* 0x0008a2000c1e1500 */
[----:B---3--:R-:W-:Y:S01]  /*5d70*/  FMUL R222, R186, UR42 ;  /* 0x0000002abade7c20 */ /* 0x008fe20008400000 */
[----:B0-----:R-:W-:-:S04]  /*5d80*/  IMAD.WIDE R226, R4, 0x2, R244 ;  /* 0x0000000204e27825 */ /* 0x001fc800078e02f4 */
[----:B----4-:R-:W-:Y:S01]  /*5d90*/  FMUL R225, R187, UR42 ;  /* 0x0000002abbe17c20 */ /* 0x010fe20008400000 */
[----:B------:R0:W3:Y:S04]  /*5da0*/  LDG.E.U16 R247, desc[UR40][R226.64] ;  /* 0x00000028e2f77981 */ /* 0x0000e8000c1e1500 */
[----:B------:R-:W-:Y:S01]  /*5db0*/  FMNMX R222, R222, R225, !PT ;  /* 0x000000e1dede7209 */ /* 0x000fe20007800000 */
[----:B------:R-:W-:Y:S01]  /*5dc0*/  FMUL R225, R190, UR42 ;  /* 0x0000002abee17c20 */ /* 0x000fe20008400000 */
[----:B-1----:R-:W-:Y:S01]  /*5dd0*/  FMNMX R250, R251, R250, !PT ;  /* 0x000000fafbfa7209 */ /* 0x002fe20007800000 */
[----:B0-----:R-:W-:-:S03]  /*5de0*/  IMAD.WIDE R226, R4, 0x2, R216 ;  /* 0x0000000204e27825 */ /* 0x001fc600078e02d8 */
[----:B------:R-:W-:Y:S01]  /*5df0*/  FMNMX R222, R225, R222, !PT ;  /* 0x000000dee1de7209 */ /* 0x000fe20007800000 */
[----:B------:R-:W-:Y:S02]  /*5e00*/  FMUL R225, R191, UR42 ;  /* 0x0000002abfe17c20 */ /* 0x000fe40008400000 */
[----:B------:R0:W4:Y:S03]  /*5e10*/  LDG.E.U16 R226, desc[UR40][R226.64] ;  /* 0x00000028e2e27981 */ /* 0x000126000c1e1500 */
[----:B------:R-:W-:Y:S02]  /*5e20*/  FMNMX R225, R225, R222, !PT ;  /* 0x000000dee1e17209 */ /* 0x000fe40007800000 */
[----:B------:R-:W1:Y:S01]  /*5e30*/  SHFL.BFLY PT, R222, R250, 0x1, 0x1f ;  /* 0x0c201f00fade7f89 */ /* 0x000e6200000e0000 */
[----:B------:R-:W-:Y:S01]  /*5e40*/  BAR.SYNC.DEFER_BLOCKING 0x0 ;  /* 0x0000000000007b1d */ /* 0x000fe20000010000 */
[----:B0-----:R-:W-:-:S05]  /*5e50*/  FMUL R227, R194, UR42 ;  /* 0x0000002ac2e37c20 */ /* 0x001fca0008400000 */
[----:B------:R-:W-:Y:S01]  /*5e60*/  FMNMX R225, R227, R225, !PT ;  /* 0x000000e1e3e17209 */ /* 0x000fe20007800000 */
[----:B------:R-:W-:-:S05]  /*5e70*/  FMUL R227, R195, UR42 ;  /* 0x0000002ac3e37c20 */ /* 0x000fca0008400000 */
[----:B------:R-:W-:Y:S01]  /*5e80*/  FMNMX R225, R227, R225, !PT ;  /* 0x000000e1e3e17209 */ /* 0x000fe20007800000 */
[----:B------:R-:W-:-:S05]  /*5e90*/  FMUL R227, R198, UR42 ;  /* 0x0000002ac6e37c20 */ /* 0x000fca0008400000 */
[----:B------:R-:W-:Y:S01]  /*5ea0*/  FMNMX R225, R227, R225, !PT ;  /* 0x000000e1e3e17209 */ /* 0x000fe20007800000 */
[----:B------:R-:W-:Y:S01]  /*5eb0*/  FMUL R227, R199, UR42 ;  /* 0x0000002ac7e37c20 */ /* 0x000fe20008400000 */
[----:B-1----:R-:W-:-:S04]  /*5ec0*/  FMNMX R222, R250, R222, !PT ;  /* 0x000000defade7209 */ /* 0x002fc80007800000 */
[----:B------:R-:W-:Y:S01]  /*5ed0*/  FMNMX R227, R227, R225, !PT ;  /* 0x000000e1e3e37209 */ /* 0x000fe20007800000 */
[----:B------:R-:W-:Y:S01]  /*5ee0*/  FMUL R225, R202, UR42 ;  /* 0x0000002acae17c20 */ /* 0x000fe20008400000 */
[----:B------:R0:W-:Y:S01]  /*5ef0*/  STS.U16 [R5+UR7+0x10000], R237 ;  /* 0x010000ed05007988 */ /* 0x0001e20008000407 */
[----:B------:R-:W-:-:S03]  /*5f00*/  FMNMX R222, R222, R3, !PT ;  /* 0x00000003dede7209 */ /* 0x000fc60007800000 */
[----:B------:R-:W-:Y:S01]  /*5f10*/  FMNMX R227, R225, R227, !PT ;  /* 0x000000e3e1e37209 */ /* 0x000fe20007800000 */
[----:B0-----:R-:W-:-:S05]  /*5f20*/  FMUL R237, R203, UR42 ;  /* 0x0000002acbed7c20 */ /* 0x001fca0008400000 */
[----:B------:R-:W-:Y:S01]  /*5f30*/  FMNMX R227, R237, R227, !PT ;  /* 0x000000e3ede37209 */ /* 0x000fe20007800000 */
[----:B------:R-:W-:Y:S01]  /*5f40*/  FFMA R237, R184, UR42, -R222 ;  /* 0x0000002ab8ed7c23 */ /* 0x000fe200080008de */
[----:B------:R-:W-:-:S05]  /*5f50*/  FMUL R184, R206, UR42 ;  /* 0x0000002aceb87c20 */ /* 0x000fca0008400000 */
[----:B------:R-:W-:Y:S01]  /*5f60*/  FMNMX R184, R184, R227, !PT ;  /* 0x000000e3b8b87209 */ /* 0x000fe20007800000 */
[----:B------:R-:W-:Y:S01]  /*5f70*/  FFMA R227, R185, UR42, -R222 ;  /* 0x0000002ab9e37c23 */ /* 0x000fe200080008de */
[----:B------:R-:W-:-:S03]  /*5f80*/  FMUL R237, R237, 1.4426950216293334961 ;  /* 0x3fb8aa3beded7820 */ /* 0x000fc60000400000 */
[----:B------:R-:W-:Y:S01]  /*5f90*/  FMUL R227, R227, 1.4426950216293334961 ;  /* 0x3fb8aa3be3e37820 */ /* 0x000fe20000400000 */
[----:B------:R-:W0:Y:S08]  /*5fa0*/  MUFU.EX2 R235, R237 ;  /* 0x000000ed00eb7308 */ /* 0x000e300000000800 */
[----:B------:R-:W1:Y:S01]  /*5fb0*/  MUFU.EX2 R7, R227 ;  /* 0x000000e300077308 */ /* 0x000e620000000800 */
[----:B------:R-:W-:Y:S01]  /*5fc0*/  FMUL R185, R207, UR42 ;  /* 0x0000002acfb97c20 */ /* 0x000fe20008400000 */
[----:B------:R-:W-:Y:S04]  /*5fd0*/  STL [R1+0x1f8], R248 ;  /* 0x0001f8f801007387 */ /* 0x000fe80000100800 */
[----:B------:R-:W-:Y:S01]  /*5fe0*/  STL [R1+0x1f4], R249 ;  /* 0x0001f4f901007387 */ /* 0x000fe20000100800 */
[----:B------:R-:W-:-:S03]  /*5ff0*/  FMNMX R184, R185, R184, !PT ;  /* 0x000000b8b9b87209 */ /* 0x000fc60007800000 */
[----:B------:R-:W-:Y:S01]  /*6000*/  STL [R1+0x200], R244 ;  /* 0x000200f401007387 */ /* 0x000fe20000100800 */
[----:B------:R-:W-:-:S03]  /*6010*/  FFMA R185, R188, UR42, -R222 ;  /* 0x0000002abcb97c23 */ /* 0x000fc600080008de */
[----:B------:R-:W-:Y:S04]  /*6020*/  STL [R1+0x1fc], R245 ;  /* 0x0001fcf501007387 */ /* 0x000fe80000100800 */
[----:B------:R-:W-:Y:S04]  /*6030*/  STL [R1+0x208], R220 ;  /* 0x000208dc01007387 */ /* 0x000fe80000100800 */
[----:B------:R0:W-:Y:S04]  /*6040*/  STS.U16 [R5+UR7+0x10400], R233 ;  /* 0x010400e905007988 */ /* 0x0001e80008000407 */
[----:B------:R-:W-:Y:S04]  /*6050*/  STL [R1+0x204], R221 ;  /* 0x000204dd01007387 */ /* 0x000fe80000100800 */
[----:B------:R1:W-:Y:S01]  /*6060*/  STS.U16 [R5+UR7+0x10800], R229 ;  /* 0x010800e505007988 */ /* 0x0003e20008000407 */
[----:B0-----:R-:W-:-:S03]  /*6070*/  MOV R233, R235 ;  /* 0x000000eb00e97202 */ /* 0x001fc60000000f00 */
[----:B------:R-:W4:Y:S01]  /*6080*/  LDL.LU R235, [R1+0x210] ;  /* 0x0002100001eb7983 */ /* 0x000f220000300800 */
[----:B------:R-:W-:Y:S01]  /*6090*/  FMUL R185, R185, 1.4426950216293334961 ;  /* 0x3fb8aa3bb9b97820 */ /* 0x000fe20000400000 */
[----:B------:R-:W-:Y:S01]  /*60a0*/  FMUL R188, R210, UR42 ;  /* 0x0000002ad2bc7c20 */ /* 0x000fe20008400000 */
[----:B-1----:R-:W-:Y:S02]  /*60b0*/  IMAD.MOV.U32 R229, RZ, RZ, R7 ;  /* 0x000000ffffe57224 */ /* 0x002fe400078e0007 */
[----:B------:R-:W2:Y:S01]  /*60c0*/  LDL.LU R7, [R1+0x20c] ;  /* 0x00020c0001077983 */ /* 0x000ea20000300800 */
[----:B------:R0:W-:Y:S01]  /*60d0*/  MUFU.EX2 R220, R185 ;  /* 0x000000b900dc7308 */ /* 0x0001e20000000800 */
[----:B------:R-:W-:Y:S01]  /*60e0*/  FMNMX R184, R188, R184, !PT ;  /* 0x000000b8bcb87209 */ /* 0x000fe20007800000 */
[----:B------:R-:W-:Y:S01]  /*60f0*/  FFMA R188, R189, UR42, -R222 ;  /* 0x0000002abdbc7c23 */ /* 0x000fe200080008de */
[----:B0-----:R-:W-:-:S03]  /*6100*/  FMUL R185, R211, UR42 ;  /* 0x0000002ad3b97c20 */ /* 0x001fc60008400000 */
[----:B------:R-:W-:Y:S02]  /*6110*/  FMUL R188, R188, 1.4426950216293334961 ;  /* 0x3fb8aa3bbcbc7820 */ /* 0x000fe40000400000 */
[----:B------:R-:W-:Y:S01]  /*6120*/  FMNMX R184, R185, R184, !PT ;  /* 0x000000b8b9b87209 */ /* 0x000fe20007800000 */
[----:B------:R-:W-:Y:S01]  /*6130*/  FFMA R185, R192, UR42, -R222 ;  /* 0x0000002ac0b97c23 */ /* 0x000fe200080008de */
[----:B------:R0:W-:Y:S03]  /*6140*/  MUFU.EX2 R221, R188 ;  /* 0x000000bc00dd7308 */ /* 0x0001e60000000800 */
[----:B------:R-:W-:Y:S01]  /*6150*/  FMUL R185, R185, 1.4426950216293334961 ;  /* 0x3fb8aa3bb9b97820 */ /* 0x000fe20000400000 */
[----:B0-----:R-:W-:-:S04]  /*6160*/  FMUL R188, R214, UR42 ;  /* 0x0000002ad6bc7c20 */ /* 0x001fc80008400000 */
[----:B------:R0:W-:Y:S01]  /*6170*/  MUFU.EX2 R244, R185 ;  /* 0x000000b900f47308 */ /* 0x0001e20000000800 */
[----:B------:R-:W-:Y:S01]  /*6180*/  FMNMX R184, R188, R184, !PT ;  /* 0x000000b8bcb87209 */ /* 0x000fe20007800000 */
[----:B0-----:R-:W-:-:S05]  /*6190*/  FMUL R185, R215, UR42 ;  /* 0x0000002ad7b97c20 */ /* 0x001fca0008400000 */
[----:B------:R-:W-:Y:S01]  /*61a0*/  FMNMX R184, R185, R184, !PT ;  /* 0x000000b8b9b87209 */ /* 0x000fe20007800000 */
[----:B------:R-:W-:-:S04]  /*61b0*/  FFMA R185, R196, UR42, -R222 ;  /* 0x0000002ac4b97c23 */ /* 0x000fc800080008de */
[----:B------:R-:W-:-:S04]  /*61c0*/  FMUL R185, R185, 1.4426950216293334961 ;  /* 0x3fb8aa3bb9b97820 */ /* 0x000fc80000400000 */
[----:B------:R0:W-:Y:S01]  /*61d0*/  MUFU.EX2 R248, R185 ;  /* 0x000000b900f87308 */ /* 0x0001e20000000800 */
[--C-:B------:R-:W-:Y:S01]  /*61e0*/  FFMA R188, R193, UR42, -R222.reuse ;  /* 0x0000002ac1bc7c23 */ /* 0x100fe200080008de */
[----:B0-----:R-:W0:Y:S03]  /*61f0*/  SHFL.BFLY PT, R185, R184, 0x2, 0x1f ;  /* 0x0c401f00b8b97f89 */ /* 0x001e2600000e0000 */
[----:B------:R-:W-:Y:S01]  /*6200*/  FMUL R188, R188, 1.4426950216293334961 ;  /* 0x3fb8aa3bbcbc7820 */ /* 0x000fe20000400000 */
[----:B------:R-:W-:Y:S01]  /*6210*/  FMUL R225, R152, UR42 ;  /* 0x0000002a98e17c20 */ /* 0x000fe20008400000 */
[----:B------:R-:W-:Y:S02]  /*6220*/  FMUL R250, R153, UR42 ;  /* 0x0000002a99fa7c20 */ /* 0x000fe40008400000 */
[----:B------:R1:W-:Y:S01]  /*6230*/  MUFU.EX2 R245, R188 ;  /* 0x000000bc00f57308 */ /* 0x0003e20000000800 */
[----:B------:R-:W-:-:S02]  /*6240*/  FFMA R189, R197, UR42, -R222 ;  /* 0x0000002ac5bd7c23 */ /* 0x000fc400080008de */
[----:B------:R-:W-:Y:S01]  /*6250*/  FMNMX R225, R225, R250, !PT ;  /* 0x000000fae1e17209 */ /* 0x000fe20007800000 */
[----:B-1----:R-:W-:Y:S01]  /*6260*/  FMUL R188, R156, UR42 ;  /* 0x0000002a9cbc7c20 */ /* 0x002fe20008400000 */
[----:B------:R-:W-:-:S04]  /*6270*/  FMUL R189, R189, 1.4426950216293334961 ;  /* 0x3fb8aa3bbdbd7820 */ /* 0x000fc80000400000 */
[----:B------:R-:W-:Y:S01]  /*6280*/  FMNMX R225, R188, R225, !PT ;  /* 0x000000e1bce17209 */ /* 0x000fe20007800000 */
[----:B------:R-:W-:Y:S01]  /*6290*/  FMUL R188, R157, UR42 ;  /* 0x0000002a9dbc7c20 */ /* 0x000fe20008400000 */
[----:B------:R1:W-:Y:S01]  /*62a0*/  MUFU.EX2 R249, R189 ;  /* 0x000000bd00f97308 */ /* 0x0003e20000000800 */
[----:B0-----:R-:W-:-:S03]  /*62b0*/  FMNMX R184, R184, R185, !PT ;  /* 0x000000b9b8b87209 */ /* 0x001fc60007800000 */
[----:B------:R-:W-:Y:S01]  /*62c0*/  FMNMX R188, R188, R225, !PT ;  /* 0x000000e1bcbc7209 */ /* 0x000fe20007800000 */
[----:B-1----:R-:W-:Y:S01]  /*62d0*/  FMUL R189, R160, UR42 ;  /* 0x0000002aa0bd7c20 */ /* 0x002fe20008400000 */
[----:B------:R-:W0:Y:S04]  /*62e0*/  SHFL.BFLY PT, R185, R184, 0x1, 0x1f ;  /* 0x0c201f00b8b97f89 */ /* 0x000e2800000e0000 */
        /* <DEDUP_REMOVED lines=8> */
[----:B0-----:R-:W-:-:S04]  /*6370*/  FMNMX R184, R184, R185, !PT ;  /* 0x000000b9b8b87209 */ /* 0x001fc80007800000 */
[----:B------:R-:W-:Y:S01]  /*6380*/  FMNMX R188, R189, R188, !PT ;  /* 0x000000bcbdbc7209 */ /* 0x000fe20007800000 */
[----:B------:R-:W-:Y:S01]  /*6390*/  FMUL R189, R169, UR42 ;  /* 0x0000002aa9bd7c20 */ /* 0x000fe20008400000 */
[----:B------:R-:W-:Y:S01]  /*63a0*/  FMNMX R184, R184, R9, !PT ;  /* 0x00000009b8b87209 */ /* 0x000fe20007800000 */
[----:B------:R-:W-:-:S03]  /*63b0*/  FMUL R185, R172, UR42 ;  /* 0x0000002aacb97c20 */ /* 0x000fc60008400000 */
[----:B------:R-:W-:Y:S01]  /*63c0*/  FMNMX R188, R189, R188, !PT ;  /* 0x000000bcbdbc7209 */ /* 0x000fe20007800000 */
[----:B------:R-:W-:-:S03]  /*63d0*/  FFMA R186, R186, UR42, -R184 ;  /* 0x0000002ababa7c23 */ /* 0x000fc600080008b8 */
[----:B------:R-:W-:Y:S01]  /*63e0*/  FMNMX R185, R185, R188, !PT ;  /* 0x000000bcb9b97209 */ /* 0x000fe20007800000 */
[----:B------:R-:W-:Y:S01]  /*63f0*/  FMUL R186, R186, 1.4426950216293334961 ;  /* 0x3fb8aa3bbaba7820 */ /* 0x000fe20000400000 */
[----:B------:R-:W-:-:S03]  /*6400*/  FMUL R188, R173, UR42 ;  /* 0x0000002aadbc7c20 */ /* 0x000fc60008400000 */
[----:B------:R0:W-:Y:S02]  /*6410*/  MUFU.EX2 R250, R186 ;  /* 0x000000ba00fa7308 */ /* 0x0001e40000000800 */
[----:B------:R-:W-:Y:S01]  /*6420*/  FMNMX R185, R188, R185, !PT ;  /* 0x000000b9bcb97209 */ /* 0x000fe20007800000 */
[----:B0-----:R-:W-:-:S05]  /*6430*/  FMUL R186, R176, UR42 ;  /* 0x0000002ab0ba7c20 */ /* 0x001fca0008400000 */
[----:B------:R-:W-:Y:S01]  /*6440*/  FMNMX R185, R186, R185, !PT ;  /* 0x000000b9bab97209 */ /* 0x000fe20007800000 */
[----:B------:R-:W-:Y:S01]  /*6450*/  FMUL R186, R177, UR42 ;  /* 0x0000002ab1ba7c20 */ /* 0x000fe20008400000 */
[----:B------:R-:W-:-:S04]  /*6460*/  FFMA R187, R187, UR42, -R184 ;  /* 0x0000002abbbb7c23 */ /* 0x000fc800080008b8 */
[----:B------:R-:W-:Y:S01]  /*6470*/  FMNMX R185, R186, R185, !PT ;  /* 0x000000b9bab97209 */ /* 0x000fe20007800000 */
[----:B------:R-:W-:Y:S01]  /*6480*/  FMUL R186, R180, UR42 ;  /* 0x0000002ab4ba7c20 */ /* 0x000fe20008400000 */
[----:B------:R-:W-:-:S04]  /*6490*/  FMUL R187, R187, 1.4426950216293334961 ;  /* 0x3fb8aa3bbbbb7820 */ /* 0x000fc80000400000 */
[----:B------:R-:W-:Y:S01]  /*64a0*/  FMNMX R185, R186, R185, !PT ;  /* 0x000000b9bab97209 */ /* 0x000fe20007800000 */
[----:B------:R-:W-:Y:S01]  /*64b0*/  FMUL R186, R181, UR42 ;  /* 0x0000002ab5ba7c20 */ /* 0x000fe20008400000 */
[----:B------:R0:W-:Y:S04]  /*64c0*/  MUFU.EX2 R237, R187 ;  /* 0x000000bb00ed7308 */ /* 0x0001e80000000800 */
[----:B------:R-:W-:Y:S01]  /*64d0*/  FMNMX R185, R186, R185, !PT ;  /* 0x000000b9bab97209 */ /* 0x000fe20007800000 */
[----:B------:R-:W-:Y:S01]  /*64e0*/  FMUL R186, R155, UR42 ;  /* 0x0000002a9bba7c20 */ /* 0x000fe20008400000 */
[----:B0-----:R-:W-:-:S05]  /*64f0*/  FMUL R187, R154, UR42 ;  /* 0x0000002a9abb7c20 */ /* 0x001fca0008400000 */
[----:B------:R-:W-:Y:S02]  /*6500*/  FMNMX R187, R187, R186, !PT ;  /* 0x000000babbbb7209 */ /* 0x000fe40007800000 */
[----:B------:R-:W0:Y:S01]  /*6510*/  SHFL.BFLY PT, R186, R185, 0x2, 0x1f ;  /* 0x0c401f00b9ba7f89 */ /* 0x000e2200000e0000 */
[----:B------:R-:W-:-:S05]  /*6520*/  FMUL R188, R158, UR42 ;  /* 0x0000002a9ebc7c20 */ /* 0x000fca0008400000 */
[----:B------:R-:W-:Y:S01]  /*6530*/  FMNMX R187, R188, R187, !PT ;  /* 0x000000bbbcbb7209 */ /* 0x000fe20007800000 */
[----:B------:R-:W-:-:S05]  /*6540*/  FMUL R188, R159, UR42 ;  /* 0x0000002a9fbc7c20 */ /* 0x000fca0008400000 */
[----:B------:R-:W-:Y:S01]  /*6550*/  FMNMX R187, R188, R187, !PT ;  /* 0x000000bbbcbb7209 */ /* 0x000fe20007800000 */
[----:B------:R-:W-:-:S05]  /*6560*/  FMUL R188, R162, UR42 ;  /* 0x0000002aa2bc7c20 */ /* 0x000fca0008400000 */
[----:B------:R-:W-:Y:S02]  /*6570*/  FMNMX R187, R188, R187, !PT ;  /* 0x000000bbbcbb7209 */ /* 0x000fe40007800000 */
[----:B0-----:R-:W-:Y:S01]  /*6580*/  FMNMX R186, R185, R186, !PT ;  /* 0x000000bab9ba7209 */ /* 0x001fe20007800000 */
[----:B------:R-:W-:-:S05]  /*6590*/  FMUL R185, R163, UR42 ;  /* 0x0000002aa3b97c20 */ /* 0x000fca0008400000 */
[----:B------:R-:W-:Y:S02]  /*65a0*/  FMNMX R185, R185, R187, !PT ;  /* 0x000000bbb9b97209 */ /* 0x000fe40007800000 */
[----:B------:R-:W0:Y:S01]  /*65b0*/  SHFL.BFLY PT, R187, R186, 0x1, 0x1f ;  /* 0x0c201f00babb7f89 */ /* 0x000e2200000e0000 */
[----:B------:R-:W-:Y:S01]  /*65c0*/  FMUL R188, R166, UR42 ;  /* 0x0000002aa6bc7c20 */ /* 0x000fe20008400000 */
[----:B------:R-:W-:-:S04]  /*65d0*/  FFMA R190, R190, UR42, -R184 ;  /* 0x0000002abebe7c23 */ /* 0x000fc800080008b8 */
[----:B------:R-:W-:Y:S01]  /*65e0*/  FMNMX R185, R188, R185, !PT ;  /* 0x000000b9bcb97209 */ /* 0x000fe20007800000 */
[----:B------:R-:W-:Y:S01]  /*65f0*/  FMUL R188, R167, UR42 ;  /* 0x0000002aa7bc7c20 */ /* 0x000fe20008400000 */
[----:B------:R-:W-:Y:S01]  /*6600*/  FMUL R190, R190, 1.4426950216293334961 ;  /* 0x3fb8aa3bbebe7820 */ /* 0x000fe20000400000 */
[----:B------:R-:W-:-:S03]  /*6610*/  FMUL R189, R170, UR42 ;  /* 0x0000002aaabd7c20 */ /* 0x000fc60008400000 */
[----:B------:R-:W-:Y:S01]  /*6620*/  FMNMX R188, R188, R185, !PT ;  /* 0x000000b9bcbc7209 */ /* 0x000fe20007800000 */
[----:B------:R1:W-:Y:S03]  /*6630*/  MUFU.EX2 R227, R190 ;  /* 0x000000be00e37308 */ /* 0x0003e60000000800 */
[----:B------:R-:W-:Y:S01]  /*6640*/  FMNMX R188, R189, R188, !PT ;  /* 0x000000bcbdbc7209 */ /* 0x000fe20007800000 */
[----:B-1----:R-:W-:Y:S01]  /*6650*/  FMUL R190, R171, UR42 ;  /* 0x0000002aabbe7c20 */ /* 0x002fe20008400000 */
[----:B0-----:R-:W-:-:S04]  /*6660*/  FMNMX R189, R186, R187, !PT ;  /* 0x000000bbbabd7209 */ /* 0x001fc80007800000 */
[----:B------:R-:W-:Y:S01]  /*6670*/  FMNMX R190, R190, R188, !PT ;  /* 0x000000bcbebe7209 */ /* 0x000fe20007800000 */
[----:B------:R-:W-:Y:S01]  /*6680*/  FADD R188, -R184, R9 ;  /* 0x00000009b8bc7221 */ /* 0x000fe20000000100 */
[----:B------:R-:W-:Y:S01]  /*6690*/  FMNMX R9, R189, R0, !PT ;  /* 0x00000000bd097209 */ /* 0x000fe20007800000 */
[----:B------:R-:W-:-:S04]  /*66a0*/  FMUL R189, R174, UR42 ;  /* 0x0000002aaebd7c20 */ /* 0x000fc80008400000 */
[----:B------:R-:W-:Y:S01]  /*66b0*/  FFMA R152, R152, UR42, -R9 ;  /* 0x0000002a98987c23 */ /* 0x000fe20008000809 */
[----:B------:R-:W-:-:S03]  /*66c0*/  FMNMX R190, R189, R190, !PT ;  /* 0x000000bebdbe7209 */ /* 0x000fc60007800000 */
[----:B------:R-:W-:Y:S01]  /*66d0*/  FMUL R189, R152, 1.4426950216293334961 ;  /* 0x3fb8aa3b98bd7820 */ /* 0x000fe20000400000 */
[----:B------:R-:W-:Y:S01]  /*66e0*/  FMUL R152, R175, UR42 ;  /* 0x0000002aaf987c20 */ /* 0x000fe20008400000 */
[----:B------:R-:W-:-:S04]  /*66f0*/  FFMA R153, R153, UR42, -R9 ;  /* 0x0000002a99997c23 */ /* 0x000fc80008000809 */
[----:B------:R-:W-:Y:S01]  /*6700*/  FMNMX R152, R152, R190, !PT ;  /* 0x000000be98987209 */ /* 0x000fe20007800000 */
[----:B------:R-:W-:Y:S01]  /*6710*/  FMUL R190, R153, 1.4426950216293334961 ;  /* 0x3fb8aa3b99be7820 */ /* 0x000fe20000400000 */
[----:B------:R-:W-:-:S05]  /*6720*/  FMUL R153, R178, UR42 ;  /* 0x0000002ab2997c20 */ /* 0x000fca0008400000 */
[----:B------:R-:W-:Y:S01]  /*6730*/  FMNMX R152, R153, R152, !PT ;  /* 0x0000009899987209 */ /* 0x000fe20007800000 */
[----:B------:R-:W-:-:S05]  /*6740*/  FMUL R153, R179, UR42 ;  /* 0x0000002ab3997c20 */ /* 0x000fca0008400000 */
[----:B------:R-:W-:Y:S01]  /*6750*/  FMNMX R152, R153, R152, !PT ;  /* 0x0000009899987209 */ /* 0x000fe20007800000 */
[----:B------:R-:W-:-:S05]  /*6760*/  FMUL R153, R182, UR42 ;  /* 0x0000002ab6997c20 */ /* 0x000fca0008400000 */
[----:B------:R-:W-:Y:S01]  /*6770*/  FMNMX R152, R153, R152, !PT ;  /* 0x0000009899987209 */ /* 0x000fe20007800000 */
[----:B------:R-:W-:-:S05]  /*6780*/  FMUL R153, R183, UR42 ;  /* 0x0000002ab7997c20 */ /* 0x000fca0008400000 */
[----:B------:R-:W-:-:S05]  /*6790*/  FMNMX R152, R153, R152, !PT ;  /* 0x0000009899987209 */ /* 0x000fca0007800000 */
[----:B------:R-:W0:Y:S02]  /*67a0*/  SHFL.BFLY PT, R153, R152, 0x2, 0x1f ;  /* 0x0c401f0098997f89 */ /* 0x000e2400000e0000 */
[----:B0-----:R-:W-:-:S05]  /*67b0*/  FMNMX R153, R152, R153, !PT ;  /* 0x0000009998997209 */ /* 0x001fca0007800000 */
[----:B------:R-:W0:Y:S04]  /*67c0*/  SHFL.BFLY PT, R152, R153, 0x1, 0x1f ;  /* 0x0c201f0099987f89 */ /* 0x000e2800000e0000 */
[----:B------:R-:W-:Y:S04]  /*67d0*/  STS.U16 [R5+UR7+0x10c00], R13 ;  /* 0x010c000d05007988 */ /* 0x000fe80008000407 */
[----:B------:R-:W-:Y:S04]  /*67e0*/  STS.U16 [R5+UR7+0x11000], R15 ;  /* 0x0110000f05007988 */ /* 0x000fe80008000407 */
[----:B------:R-:W-:Y:S01]  /*67f0*/  STS.U16 [R5+UR7+0x11400], R17 ;  /* 0x0114001105007988 */ /* 0x000fe20008000407 */
[----:B0-----:R-:W-:Y:S01]  /*6800*/  FMNMX R152, R153, R152, !PT ;  /* 0x0000009899987209 */ /* 0x001fe20007800000 */
[----:B------:R-:W-:-:S03]  /*6810*/  FADD R153, -R9, R0 ;  /* 0x0000000009997221 */ /* 0x000fc60000000100 */
[----:B--2---:R-:W-:Y:S02]  /*6820*/  FMNMX R0, R152, R7, !PT ;  /* 0x0000000798007209 */ /* 0x004fe40007800000 */
        /* <DEDUP_REMOVED lines=9> */
[----:B---3--:R-:W-:Y:S04]  /*68c0*/  STS.U16 [R5+UR7+0x13800], R247 ;  /* 0x013800f705007988 */ /* 0x008fe80008000407 */
[----:B------:R-:W-:Y:S04]  /*68d0*/  STS.U16 [R5+UR7+0x13c00], R224 ;  /* 0x013c00e005007988 */ /* 0x000fe80008000407 */
[----:B----4-:R-:W-:Y:S04]  /*68e0*/  STS.U16 [R152+UR7+0x10200], R235 ;  /* 0x010200eb98007988 */ /* 0x010fe80008000407 */
[----:B------:R-:W-:Y:S04]  /*68f0*/  STS.U16 [R152+UR7+0x10600], R231 ;  /* 0x010600e798007988 */ /* 0x000fe80008000407 */
[----:B------:R-:W-:Y:S04]  /*6900*/  STS.U16 [R152+UR7+0x10a00], R12 ;  /* 0x010a000c98007988 */ /* 0x000fe80008000407 */
[----:B------:R-:W-:Y:S04]  /*6910*/  STS.U16 [R152+UR7+0x10e00], R14 ;  /* 0x010e000e98007988 */ /* 0x000fe80008000407 */
[----:B------:R-:W-:Y:S04]  /*6920*/  STS.U16 [R152+UR7+0x11200], R16 ;  /* 0x0112001098007988 */ /* 0x000fe80008000407 */
[----:B------:R0:W-:Y:S04]  /*6930*/  STS.U16 [R152+UR7+0x11600], R18 ;  /* 0x0116001298007988 */ /* 0x0001e80008000407 */
        /* <DEDUP_REMOVED lines=10> */
[----:B------:R3:W-:Y:S06]  /*69e0*/  MEMBAR.ALL.CTA ;  /* 0x0000000000007992 */ /* 0x0007ec0000008000 */
[----:B---3--:R-:W3:Y:S01]  /*69f0*/  FENCE.VIEW.ASYNC.S ;  /* 0x00000000000073c6 */ /* 0x008ee20000000000 */
[--C-:B------:R-:W-:Y:S01]  /*6a00*/  FFMA R204, R204, UR42, -R222.reuse ;  /* 0x0000002acccc7c23 */ /* 0x100fe200080008de */
[--C-:B------:R-:W-:Y:S01]  /*6a10*/  FFMA R209, R209, UR42, -R222.reuse ;  /* 0x0000002ad1d17c23 */ /* 0x100fe200080008de */
[--C-:B------:R-:W-:Y:S01]  /*6a20*/  FFMA R212, R212, UR42, -R222.reuse ;  /* 0x0000002ad4d47c23 */ /* 0x100fe200080008de */
[--C-:B------:R-:W-:Y:S01]  /*6a30*/  FFMA R200, R200, UR42, -R222.reuse ;  /* 0x0000002ac8c87c23 */ /* 0x100fe200080008de */
[----:B------:R-:W-:Y:S01]  /*6a40*/  FFMA R213, R213, UR42, -R222 ;  /* 0x0000002ad5d57c23 */ /* 0x000fe200080008de */
[----:B------:R-:W-:Y:S01]  /*6a50*/  FFMA R202, R202, UR42, -R184 ;  /* 0x0000002acaca7c23 */ /* 0x000fe200080008b8 */
[----:B------:R-:W-:Y:S01]  /*6a60*/  FMUL R204, R204, 1.4426950216293334961 ;  /* 0x3fb8aa3bcccc7820 */ /* 0x000fe20000400000 */
[----:B------:R-:W-:Y:S01]  /*6a70*/  FMUL R209, R209, 1.4426950216293334961 ;  /* 0x3fb8aa3bd1d17820 */ /* 0x000fe20000400000 */
[----:B------:R-:W-:Y:S01]  /*6a80*/  FMUL R212, R212, 1.4426950216293334961 ;  /* 0x3fb8aa3bd4d47820 */ /* 0x000fe20000400000 */
[----:B------:R-:W-:Y:S01]  /*6a90*/  FMUL R200, R200, 1.4426950216293334961 ;  /* 0x3fb8aa3bc8c87820 */ /* 0x000fe20000400000 */
[----:B------:R-:W-:Y:S01]  /*6aa0*/  FMUL R213, R213, 1.4426950216293334961 ;  /* 0x3fb8aa3bd5d57820 */ /* 0x000fe20000400000 */
[----:B------:R-:W-:Y:S01]  /*6ab0*/  FMUL R202, R202, 1.4426950216293334961 ;  /* 0x3fb8aa3bcaca7820 */ /* 0x000fe20000400000 */
[----:B------:R-:W-:Y:S01]  /*6ac0*/  MUFU.EX2 R8, R204 ;  /* 0x000000cc00087308 */ /* 0x000fe20000000800 */
[----:B------:R-:W-:Y:S01]  /*6ad0*/  FADD R3, -R222, R3 ;  /* 0x00000003de037221 */ /* 0x000fe20000000100 */
[----:B0-----:R-:W-:Y:S01]  /*6ae0*/  FADD R18, -R0, R7 ;  /* 0x0000000700127221 */ /* 0x001fe20000000100 */
[--C-:B------:R-:W-:Y:S01]  /*6af0*/  FFMA R201, R201, UR42, -R222.reuse ;  /* 0x0000002ac9c97c23 */ /* 0x100fe200080008de */
[--C-:B------:R-:W-:Y:S01]  /*6b00*/  FFMA R193, R205, UR42, -R222.reuse ;  /* 0x0000002acdc17c23 */ /* 0x100fe200080008de */
[----:B------:R-:W-:Y:S01]  /*6b10*/  FFMA R192, R208, UR42, -R222 ;  /* 0x0000002ad0c07c23 */ /* 0x000fe200080008de */
[--C-:B------:R-:W-:Y:S01]  /*6b20*/  FFMA R225, R191, UR42, -R184.reuse ;  /* 0x0000002abfe17c23 */ /* 0x100fe200080008b8 */
[--C-:B------:R-:W-:Y:S01]  /*6b30*/  FFMA R199, R199, UR42, -R184.reuse ;  /* 0x0000002ac7c77c23 */ /* 0x100fe200080008b8 */
[----:B------:R0:W-:Y:S01]  /*6b40*/  MUFU.EX2 R23, R209 ;  /* 0x000000d100177308 */ /* 0x0001e20000000800 */
[--C-:B------:R-:W-:Y:S01]  /*6b50*/  FFMA R203, R203, UR42, -R184.reuse ;  /* 0x0000002acbcb7c23 */ /* 0x100fe200080008b8 */
[--C-:B------:R-:W-:Y:S01]  /*6b60*/  FFMA R210, R210, UR42, -R184.reuse ;  /* 0x0000002ad2d27c23 */ /* 0x100fe200080008b8 */
[--C-:B------:R-:W-:Y:S01]  /*6b70*/  FFMA R211, R211, UR42, -R184.reuse ;  /* 0x0000002ad3d37c23 */ /* 0x100fe200080008b8 */
[--C-:B------:R-:W-:Y:S01]  /*6b80*/  FFMA R214, R214, UR42, -R184.reuse ;  /* 0x0000002ad6d67c23 */ /* 0x100fe200080008b8 */
[--C-:B------:R-:W-:Y:S01]  /*6b90*/  FFMA R187, R215, UR42, -R184.reuse ;  /* 0x0000002ad7bb7c23 */ /* 0x100fe200080008b8 */
[--C-:B------:R-:W-:Y:S01]  /*6ba0*/  FFMA R169, R169, UR42, -R9.reuse ;  /* 0x0000002aa9a97c23 */ /* 0x100fe20008000809 */
[--C-:B------:R-:W-:Y:S01]  /*6bb0*/  FFMA R176, R176, UR42, -R9.reuse ;  /* 0x0000002ab0b07c23 */ /* 0x100fe20008000809 */
[----:B------:R4:W-:Y:S01]  /*6bc0*/  MUFU.EX2 R252, R212 ;  /* 0x000000d400fc7308 */ /* 0x0009e20000000800 */
[--C-:B0-----:R-:W-:Y:S01]  /*6bd0*/  FFMA R209, R198, UR42, -R184.reuse ;  /* 0x0000002ac6d17c23 */ /* 0x101fe200080008b8 */
[----:B------:R-:W-:Y:S01]  /*6be0*/  FFMA R198, R207, UR42, -R184 ;  /* 0x0000002acfc67c23 */ /* 0x000fe200080008b8 */
[--C-:B------:R-:W-:Y:S01]  /*6bf0*/  FFMA R177, R177, UR42, -R9.reuse ;  /* 0x0000002ab1b17c23 */ /* 0x100fe20008000809 */
[--C-:B------:R-:W-:Y:S01]  /*6c00*/  FFMA R180, R180, UR42, -R9.reuse ;  /* 0x0000002ab4b47c23 */ /* 0x100fe20008000809 */
[--C-:B------:R-:W-:Y:S01]  /*6c10*/  FFMA R154, R154, UR42, -R0.reuse ;  /* 0x0000002a9a9a7c23 */ /* 0x100fe20008000800 */
[--C-:B------:R-:W-:Y:S01]  /*6c20*/  FFMA R171, R171, UR42, -R0.reuse ;  /* 0x0000002aabab7c23 */ /* 0x100fe20008000800 */
[----:B------:R-:W-:Y:S01]  /*6c30*/  FFMA R178, R178, UR42, -R0 ;  /* 0x0000002ab2b27c23 */ /* 0x000fe20008000800 */
[----:B------:R0:W-:Y:S01]  /*6c40*/  MUFU.EX2 R2, R200 ;  /* 0x000000c800027308 */ /* 0x0001e20000000800 */
[----:B----4-:R-:W-:Y:S01]  /*6c50*/  FFMA R212, R195, UR42, -R184 ;  /* 0x0000002ac3d47c23 */ /* 0x010fe200080008b8 */
[--C-:B------:R-:W-:Y:S01]  /*6c60*/  FFMA R195, R164, UR42, -R9.reuse ;  /* 0x0000002aa4c37c23 */ /* 0x100fe20008000809 */
[--C-:B------:R-:W-:Y:S01]  /*6c70*/  FFMA R179, R179, UR42, -R0.reuse ;  /* 0x0000002ab3b37c23 */ /* 0x100fe20008000800 */
[----:B------:R-:W-:Y:S01]  /*6c80*/  FFMA R182, R182, UR42, -R0 ;  /* 0x0000002ab6b67c23 */ /* 0x000fe20008000800 */
[----:B------:R-:W-:Y:S01]  /*6c90*/  FMUL R3, R3, 1.4426950216293334961 ;  /* 0x3fb8aa3b03037820 */ /* 0x000fe20000400000 */
[----:B------:R-:W-:Y:S01]  /*6ca0*/  FMUL R188, R188, 1.4426950216293334961 ;  /* 0x3fb8aa3bbcbc7820 */ /* 0x000fe20000400000 */
[--C-:B------:R-:W-:Y:S01]  /*6cb0*/  FFMA R156, R156, UR42, -R9.reuse ;  /* 0x0000002a9c9c7c23 */ /* 0x100fe20008000809 */
[----:B------:R4:W-:Y:S01]  /*6cc0*/  MUFU.EX2 R251, R213 ;  /* 0x000000d500fb7308 */ /* 0x0009e20000000800 */
[--C-:B0-----:R-:W-:Y:S01]  /*6cd0*/  FFMA R200, R206, UR42, -R184.reuse ;  /* 0x0000002acec87c23 */ /* 0x101fe200080008b8 */
[--C-:B------:R-:W-:Y:S01]  /*6ce0*/  FFMA R157, R157, UR42, -R9.reuse ;  /* 0x0000002a9d9d7c23 */ /* 0x100fe20008000809 */
[--C-:B------:R-:W-:Y:S01]  /*6cf0*/  FFMA R160, R160, UR42, -R9.reuse ;  /* 0x0000002aa0a07c23 */ /* 0x100fe20008000809 */
[--C-:B------:R-:W-:Y:S01]  /*6d00*/  FFMA R161, R161, UR42, -R9.reuse ;  /* 0x0000002aa1a17c23 */ /* 0x100fe20008000809 */
[--C-:B------:R-:W-:Y:S01]  /*6d10*/  FFMA R165, R165, UR42, -R9.reuse ;  /* 0x0000002aa5a57c23 */ /* 0x100fe20008000809 */
[--C-:B------:R-:W-:Y:S01]  /*6d20*/  FFMA R168, R168, UR42, -R9.reuse ;  /* 0x0000002aa8a87c23 */ /* 0x100fe20008000809 */
[--C-:B------:R-:W-:Y:S01]  /*6d30*/  FFMA R172, R172, UR42, -R9.reuse ;  /* 0x0000002aacac7c23 */ /* 0x100fe20008000809 */
[----:B------:R0:W-:Y:S01]  /*6d40*/  MUFU.EX2 R204, R202 ;  /* 0x000000ca00cc7308 */ /* 0x0001e20000000800 */
[----:B----4-:R-:W-:Y:S01]  /*6d50*/  FFMA R213, R194, UR42, -R184 ;  /* 0x0000002ac2d57c23 */ /* 0x010fe200080008b8 */
[--C-:B------:R-:W-:Y:S01]  /*6d60*/  FFMA R181, R181, UR42, -R9.reuse ;  /* 0x0000002ab5b57c23 */ /* 0x100fe20008000809 */
[--C-:B------:R-:W-:Y:S01]  /*6d70*/  FFMA R155, R155, UR42, -R0.reuse ;  /* 0x0000002a9b9b7c23 */ /* 0x100fe20008000800 */
[--C-:B------:R-:W-:Y:S01]  /*6d80*/  FFMA R158, R158, UR42, -R0.reuse ;  /* 0x0000002a9e9e7c23 */ /* 0x100fe20008000800 */
[--C-:B------:R-:W-:Y:S01]  /*6d90*/  FFMA R159, R159, UR42, -R0.reuse ;  /* 0x0000002a9f9f7c23 */ /* 0x100fe20008000800 */
[--C-:B------:R-:W-:Y:S01]  /*6da0*/  FFMA R162, R162, UR42, -R0.reuse ;  /* 0x0000002aa2a27c23 */ /* 0x100fe20008000800 */
[--C-:B------:R-:W-:Y:S01]  /*6db0*/  FFMA R163, R163, UR42, -R0.reuse ;  /* 0x0000002aa3a37c23 */ /* 0x100fe20008000800 */
[--C-:B------:R-:W-:Y:S01]  /*6dc0*/  FFMA R166, R166, UR42, -R0.reuse ;  /* 0x0000002aa6a67c23 */ /* 0x100fe20008000800 */
[----:B0-----:R-:W-:Y:S01]  /*6dd0*/  FFMA R202, R173, UR42, -R9 ;  /* 0x0000002aadca7c23 */ /* 0x001fe20008000809 */
[--C-:B------:R-:W-:Y:S01]  /*6de0*/  FFMA R167, R167, UR42, -R0.reuse ;  /* 0x0000002aa7a77c23 */ /* 0x100fe20008000800 */
[--C-:B------:R-:W-:Y:S01]  /*6df0*/  FFMA R170, R170, UR42, -R0.reuse ;  /* 0x0000002aaaaa7c23 */ /* 0x100fe20008000800 */
[--C-:B------:R-:W-:Y:S01]  /*6e00*/  FFMA R174, R174, UR42, -R0.reuse ;  /* 0x0000002aaeae7c23 */ /* 0x100fe20008000800 */
[--C-:B------:R-:W-:Y:S01]  /*6e10*/  FFMA R175, R175, UR42, -R0.reuse ;  /* 0x0000002aafaf7c23 */ /* 0x100fe20008000800 */
[----:B------:R-:W-:Y:S01]  /*6e20*/  FFMA R183, R183, UR42, -R0 ;  /* 0x0000002ab7b77c23 */ /* 0x000fe20008000800 */
[----:B------:R-:W-:Y:S01]  /*6e30*/  FMUL R18, R18, 1.4426950216293334961 ;  /* 0x3fb8aa3b12127820 */ /* 0x000fe20000400000 */
        /* <DEDUP_REMOVED lines=46> */
[----:B------:R-:W0:Y:S01]  /*7120*/  MUFU.EX2 R3, R3 ;  /* 0x0000000300037308 */ /* 0x000e220000000800 */
[----:B------:R-:W-:Y:S01]  /*7130*/  MOV R236, R229 ;  /* 0x000000e500ec7202 */ /* 0x000fe20000000f00 */
[----:B-1----:R-:W1:Y:S06]  /*7140*/  LDC R223, c[0x0][0x280] ;  /* 0x0000a000ffdf7b82 */ /* 0x002e6c0000000800 */
[----:B------:R-:W4:Y:S08]  /*7150*/  MUFU.EX2 R188, R188 ;  /* 0x000000bc00bc7308 */ /* 0x000f300000000800 */
[----:B------:R-:W2:Y:S08]  /*7160*/  MUFU.EX2 R206, R153 ;  /* 0x0000009900ce7308 */ /* 0x000eb00000000800 */
[----:B------:R-:W3:Y:S08]  /*7170*/  MUFU.EX2 R18, R18 ;  /* 0x0000001200127308 */ /* 0x000ef00000000800 */
[----:B------:R-:W1:Y:S08]  /*7180*/  MUFU.EX2 R6, R201 ;  /* 0x000000c900067308 */ /* 0x000e700000000800 */
[----:B------:R-:W1:Y:S08]  /*7190*/  MUFU.EX2 R10, R193 ;  /* 0x000000c1000a7308 */ /* 0x000e700000000800 */
[----:B------:R-:W1:Y:S08]  /*71a0*/  MUFU.EX2 R11, R192 ;  /* 0x000000c0000b7308 */ /* 0x000e700000000800 */
[----:B------:R-:W-:Y:S08]  /*71b0*/  MUFU.EX2 R208, R199 ;  /* 0x000000c700d07308 */ /* 0x000ff00000000800 */
[----:B------:R-:W-:Y:S08]  /*71c0*/  MUFU.EX2 R186, R214 ;  /* 0x000000d600ba7308 */ /* 0x000ff00000000800 */
[----:B------:R-:W1:Y:S08]  /*71d0*/  MUFU.EX2 R225, R225 ;  /* 0x000000e100e17308 */ /* 0x000e700000000800 */
[----:B------:R-:W-:Y:S08]  /*71e0*/  MUFU.EX2 R213, R213 ;  /* 0x000000d500d57308 */ /* 0x000ff00000000800 */
[----:B------:R-:W1:Y:S08]  /*71f0*/  MUFU.EX2 R212, R212 ;  /* 0x000000d400d47308 */ /* 0x000e700000000800 */
[----:B------:R-:W1:Y:S08]  /*7200*/  MUFU.EX2 R209, R209 ;  /* 0x000000d100d17308 */ /* 0x000e700000000800 */
[----:B------:R-:W1:Y:S08]  /*7210*/  MUFU.EX2 R203, R203 ;  /* 0x000000cb00cb7308 */ /* 0x000e700000000800 */
[----:B------:R-:W-:Y:S08]  /*7220*/  MUFU.EX2 R200, R200 ;  /* 0x000000c800c87308 */ /* 0x000ff00000000800 */
[----:B------:R-:W1:Y:S08]  /*7230*/  MUFU.EX2 R198, R198 ;  /* 0x000000c600c67308 */ /* 0x000e700000000800 */
[----:B------:R-:W-:Y:S08]  /*7240*/  MUFU.EX2 R196, R196 ;  /* 0x000000c400c47308 */ /* 0x000ff00000000800 */
[----:B------:R-:W1:Y:S08]  /*7250*/  MUFU.EX2 R185, R185 ;  /* 0x000000b900b97308 */ /* 0x000e700000000800 */
[----:B------:R-:W1:Y:S08]  /*7260*/  MUFU.EX2 R187, R187 ;  /* 0x000000bb00bb7308 */ /* 0x000e700000000800 */
[----:B------:R-:W-:Y:S08]  /*7270*/  MUFU.EX2 R189, R189 ;  /* 0x000000bd00bd7308 */ /* 0x000ff00000000800 */
[----:B------:R-:W1:Y:S08]  /*7280*/  MUFU.EX2 R190, R190 ;  /* 0x000000be00be7308 */ /* 0x000e700000000800 */
[----:B------:R1:W-:Y:S08]  /*7290*/  MUFU.EX2 R191, R156 ;  /* 0x0000009c00bf7308 */ /* 0x0003f00000000800 */
[----:B------:R-:W1:Y:S08]  /*72a0*/  MUFU.EX2 R192, R157 ;  /* 0x0000009d00c07308 */ /* 0x000e700000000800 */
[----:B------:R-:W-:Y:S08]  /*72b0*/  MUFU.EX2 R193, R160 ;  /* 0x000000a000c17308 */ /* 0x000ff00000000800 */
        /* <DEDUP_REMOVED lines=13> */
[----:B------:R1:W-:Y:S08]  /*7390*/  MUFU.EX2 R210, R158 ;  /* 0x0000009e00d27308 */ /* 0x0003f00000000800 */
[----:B------:R-:W1:Y:S08]  /*73a0*/  MUFU.EX2 R211, R159 ;  /* 0x0000009f00d37308 */ /* 0x000e700000000800 */
[----:B------:R1:W-:Y:S08]  /*73b0*/  MUFU.EX2 R214, R162 ;  /* 0x000000a200d67308 */ /* 0x0003f00000000800 */
[----:B------:R-:W1:Y:S08]  /*73c0*/  MUFU.EX2 R215, R163 ;  /* 0x000000a300d77308 */ /* 0x000e700000000800 */
[----:B------:R1:W-:Y:S08]  /*73d0*/  MUFU.EX2 R228, R166 ;  /* 0x000000a600e47308 */ /* 0x0003f00000000800 */
[----:B------:R1:W1:Y:S08]  /*73e0*/  MUFU.EX2 R229, R167 ;  /* 0x000000a700e57308 */ /* 0x0002700000000800 */
[----:B------:R1:W-:Y:S08]  /*73f0*/  MUFU.EX2 R224, R170 ;  /* 0x000000aa00e07308 */ /* 0x0003f00000000800 */
[----:B------:R-:W1:Y:S08]  /*7400*/  MUFU.EX2 R5, R5 ;  /* 0x0000000500057308 */ /* 0x000e700000000800 */
[----:B------:R1:W-:Y:S08]  /*7410*/  MUFU.EX2 R232, R174 ;  /* 0x000000ae00e87308 */ /* 0x0003f00000000800 */
[----:B------:R1:W1:Y:S08]  /*7420*/  MUFU.EX2 R231, R175 ;  /* 0x000000af00e77308 */ /* 0x0002700000000800 */
[----:B------:R-:W-:Y:S08]  /*7430*/  MUFU.EX2 R12, R12 ;  /* 0x0000000c000c7308 */ /* 0x000ff00000000800 */
[----:B------:R-:W1:Y:S08]  /*7440*/  MUFU.EX2 R14, R14 ;  /* 0x0000000e000e7308 */ /* 0x000e700000000800 */
[----:B------:R-:W-:Y:S08]  /*7450*/  MUFU.EX2 R16, R16 ;  /* 0x0000001000107308 */ /* 0x000ff00000000800 */
[----:B------:R-:W1:Y:S01]  /*7460*/  MUFU.EX2 R7, R183 ;  /* 0x000000b700077308 */ /* 0x000e620000000800 */
[-C--:B0-----:R-:W-:Y:S01]  /*7470*/  FMUL R88, R88, R3.reuse ;  /* 0x0000000358587220 */ /* 0x081fe20000400000 */
[-C--:B------:R-:W-:Y:S01]  /*7480*/  FMUL R89, R89, R3.reuse ;  /* 0x0000000359597220 */ /* 0x080fe20000400000 */
        /* <DEDUP_REMOVED lines=29> */
[-C--:B----4-:R-:W-:Y:S01]  /*7660*/  FMUL R90, R90, R188.reuse ;  /* 0x000000bc5a5a7220 */ /* 0x090fe20000400000 */
        /* <DEDUP_REMOVED lines=29> */
[----:B------:R-:W-:Y:S01]  /*7840*/  FMUL R150, R150, R188 ;  /* 0x000000bc96967220 */ /* 0x000fe20000400000 */
[-C--:B--2---:R-:W-:Y:S01]  /*7850*/  FMUL R24, R24, R206.reuse ;  /* 0x000000ce18187220 */ /* 0x084fe20000400000 */
        /* <DEDUP_REMOVED lines=30> */
[-C--:B---3--:R-:W-:Y:S01]  /*7a40*/  FMUL R26, R26, R18.reuse ;  /* 0x000000121a1a7220 */ /* 0x088fe20000400000 */
        /* <DEDUP_REMOVED lines=30> */
[----:B------:R-:W-:Y:S01]  /*7c30*/  FMUL R149, R149, R3 ;  /* 0x0000000395957220 */ /* 0x000fe20000400000 */
[----:B------:R-:W-:Y:S01]  /*7c40*/  FMUL R151, R151, R188 ;  /* 0x000000bc97977220 */ /* 0x000fe20000400000 */
[----:B------:R-:W-:Y:S01]  /*7c50*/  FMUL R85, R85, R206 ;  /* 0x000000ce55557220 */ /* 0x000fe20000400000 */
[----:B------:R-:W-:Y:S01]  /*7c60*/  FMUL R87, R87, R18 ;  /* 0x0000001257577220 */ /* 0x000fe20000400000 */
[----:B------:R-:W-:-:S02]  /*7c70*/  F2FP.F16.F32.PACK_AB R152, R236, R233 ;  /* 0x000000e9ec98723e */ /* 0x000fc400000000ff */
[----:B------:R-:W-:Y:S02]  /*7c80*/  F2FP.F16.F32.PACK_AB R154, R221, R220 ;  /* 0x000000dcdd9a723e */ /* 0x000fe400000000ff */
[----:B-1----:R-:W-:Y:S02]  /*7c90*/  F2FP.F16.F32.PACK_AB R156, R245, R244 ;  /* 0x000000f4f59c723e */ /* 0x002fe400000000ff */
[----:B------:R-:W-:Y:S02]  /*7ca0*/  F2FP.F16.F32.PACK_AB R158, R249, R248 ;  /* 0x000000f8f99e723e */ /* 0x000fe400000000ff */
[----:B------:R-:W-:Y:S02]  /*7cb0*/  F2FP.F16.F32.PACK_AB R160, R6, R2 ;  /* 0x0000000206a0723e */ /* 0x000fe400000000ff */
[----:B------:R-:W-:Y:S02]  /*7cc0*/  F2FP.F16.F32.PACK_AB R162, R10, R8 ;  /* 0x000000080aa2723e */ /* 0x000fe400000000ff */
[----:B------:R-:W-:-:S02]  /*7cd0*/  F2FP.F16.F32.PACK_AB R164, R23, R11 ;  /* 0x0000000b17a4723e */ /* 0x000fc400000000ff */
[----:B------:R-:W-:Y:S02]  /*7ce0*/  F2FP.F16.F32.PACK_AB R166, R251, R252 ;  /* 0x000000fcfba6723e */ /* 0x000fe400000000ff */
[----:B------:R-:W-:Y:S02]  /*7cf0*/  F2FP.F16.F32.PACK_AB R153, R237, R250 ;  /* 0x000000faed99723e */ /* 0x000fe400000000ff */
        /* <DEDUP_REMOVED lines=22> */
[----:B------:R-:W-:Y:S01]  /*7e60*/  F2FP.F16.F32.PACK_AB R183, R7, R16 ;  /* 0x0000001007b7723e */ /* 0x000fe200000000ff */
[----:B------:R-:W-:Y:S06]  /*7e70*/  BAR.SYNC.DEFER_BLOCKING 0x0 ;  /* 0x0000000000007b1d */ /* 0x000fec0000010000 */
[----:B------:R-:W-:-:S06]  /*7e80*/  WARPGROUP.ARRIVE ;  /* 0x00000000000079c5 */ /* 0x000fcc0000000000 */
[----:B------:R-:W-:-:S12]  /*7e90*/  HGMMA.64x128x16.F32 R88, R152, gdesc[UR12], R88 ;  /* 0x01e0000c98587df0 */ /* 0x000fd80008700858 */
[----:B------:R-:W-:-:S12]  /*7ea0*/  HGMMA.64x128x16.F32 R88, R156, gdesc[UR8], R88 ;  /* 0x01e000089c587df0 */ /* 0x000fd80008700858 */
[----:B------:R-:W-:Y:S01]  /*7eb0*/  HGMMA.64x128x16.F32 R88, R160, gdesc[UR36], R88 ;  /* 0x01e00024a0587df0 */ /* 0x000fe20008700858 */
[----:B------:R-:W-:-:S04]  /*7ec0*/  FADD R20, R233, R236 ;  /* 0x000000ece9147221 */ /* 0x000fc80000000000 */
[----:B------:R-:W-:Y:S02]  /*7ed0*/  FADD R20, R220, R20 ;  /* 0x00000014dc147221 */ /* 0x000fe40000000000 */
[----:B------:R0:W5:Y:S02]  /*7ee0*/  LDL.LU R220, [R1+0x208] ;  /* 0x0002080001dc7983 */ /* 0x0001640000300800 */
[----:B------:R-:W-:Y:S02]  /*7ef0*/  FADD R20, R221, R20 ;  /* 0x00000014dd147221 */ /* 0x000fe40000000000 */
[----:B------:R0:W5:Y:S02]  /*7f00*/  LDL.LU R221, [R1+0x204] ;  /* 0x0002040001dd7983 */ /* 0x0001640000300800 */
[----:B------:R-:W-:Y:S02]  /*7f10*/  FADD R20, R244, R20 ;  /* 0x00000014f4147221 */ /* 0x000fe40000000000 */
[----:B------:R0:W5:Y:S02]  /*7f20*/  LDL.LU R244, [R1+0x200] ;  /* 0x0002000001f47983 */ /* 0x0001640000300800 */
[----:B------:R-:W-:-:S02]  /*7f30*/  FADD R20, R245, R20 ;  /* 0x00000014f5147221 */ /* 0x000fc40000000000 */
[----:B------:R0:W5:Y:S02]  /*7f40*/  LDL.LU R245, [R1+0x1fc] ;  /* 0x0001fc0001f57983 */ /* 0x0001640000300800 */
[----:B------:R-:W-:Y:S02]  /*7f50*/  FADD R20, R248, R20 ;  /* 0x00000014f8147221 */ /* 0x000fe40000000000 */
[----:B------:R0:W5:Y:S02]  /*7f60*/  LDL.LU R248, [R1+0x1f8] ;  /* 0x0001f80001f87983 */ /* 0x0001640000300800 */
[----:B------:R-:W-:Y:S02]  /*7f70*/  FADD R20, R249, R20 ;  /* 0x00000014f9147221 */ /* 0x000fe40000000000 */
[----:B------:R0:W5:Y:S01]  /*7f80*/  LDL.LU R249, [R1+0x1f4] ;  /* 0x0001f40001f97983 */ /* 0x0001620000300800 */
[----:B------:R-:W-:-:S12]  /*7f90*/  HGMMA.64x128x16.F32 R88, R164, gdesc[UR32], R88 ;  /* 0x01e00020a4587df0 */ /* 0x000fd80008700858 */
[----:B------:R-:W-:Y:S01]  /*7fa0*/  HGMMA.64x128x16.F32 R24, R168, gdesc[UR12], R24 ;  /* 0x01e0000ca8187df0 */ /* 0x000fe20008700818 */
[----:B------:R-:W-:Y:S02]  /*7fb0*/  FADD R20, R2, R20 ;  /* 0x0000001402147221 */ /* 0x000fe40000000000 */
[----:B------:R-:W2:Y:S02]  /*7fc0*/  LDL.LU R2, [R1+0x1f0] ;  /* 0x0001f00001027983 */ /* 0x000ea40000300800 */
[----:B------:R-:W-:Y:S02]  /*7fd0*/  FADD R20, R6, R20 ;  /* 0x0000001406147221 */ /* 0x000fe40000000000 */
[----:B------:R-:W3:Y:S02]  /*7fe0*/  LDL.LU R6, [R1+0x1ec] ;  /* 0x0001ec0001067983 */ /* 0x000ee40000300800 */
[----:B------:R-:W-:Y:S02]  /*7ff0*/  FADD R20, R8, R20 ;  /* 0x0000001408147221 */ /* 0x000fe40000000000 */
[----:B------:R-:W4:Y:S02]  /*8000*/  LDL.LU R8, [R1+0x1e8] ;  /* 0x0001e80001087983 */ /* 0x000f240000300800 */
[----:B------:R-:W-:-:S02]  /*8010*/  FADD R20, R10, R20 ;  /* 0x000000140a147221 */ /* 0x000fc40000000000 */
[----:B------:R-:W4:Y:S02]  /*8020*/  LDL.LU R10, [R1+0x1e4] ;  /* 0x0001e400010a7983 */ /* 0x000f240000300800 */
[----:B------:R-:W-:Y:S02]  /*8030*/  FADD R20, R11, R20 ;  /* 0x000000140b147221 */ /* 0x000fe40000000000 */
[----:B------:R-:W4:Y:S02]  /*8040*/  LDL.LU R11, [R1+0x1e0] ;  /* 0x0001e000010b7983 */ /* 0x000f240000300800 */
[----:B------:R-:W-:Y:S02]  /*8050*/  FADD R20, R23, R20 ;  /* 0x0000001417147221 */ /* 0x000fe40000000000 */
[----:B------:R-:W2:Y:S04]  /*8060*/  LDL.LU R23, [R1+0x1dc] ;  /* 0x0001dc0001177983 */ /* 0x000ea80000300800 */
[----:B------:R-:W4:Y:S01]  /*8070*/  LDL R22, [R1+0x1d8] ;  /* 0x0001d80001167983 */ /* 0x000f220000100800 */
[----:B------:R-:W-:Y:S01]  /*8080*/  HGMMA.64x128x16.F32 R24, R172, gdesc[UR8], R24 ;  /* 0x01e00008ac187df0 */ /* 0x000fe20008700818 */
[----:B------:R-:W-:Y:S01]  /*8090*/  FADD R237, R250, R237 ;  /* 0x000000edfaed7221 */ /* 0x000fe20000000000 */
[----:B------:R-:W-:Y:S01]  /*80a0*/  FADD R189, R189, R190 ;  /* 0x000000bebdbd7221 */ /* 0x000fe20000000000 */
[----:B------:R-:W-:-:S02]  /*80b0*/  FADD R21, R21, R207 ;  /* 0x000000cf15157221 */ /* 0x000fc40000000000 */
[----:B------:R-:W-:Y:S01]  /*80c0*/  FADD R237, R227, R237 ;  /* 0x000000ede3ed7221 */ /* 0x000fe20000000000 */
[----:B------:R-:W-:Y:S01]  /*80d0*/  FADD R189, R191, R189 ;  /* 0x000000bdbfbd7221 */ /* 0x000fe20000000000 */
[----:B------:R-:W-:Y:S02]  /*80e0*/  FADD R21, R210, R21 ;  /* 0x00000015d2157221 */ /* 0x000fe40000000000 */
[----:B------:R-:W-:-:S03]  /*80f0*/  FADD R237, R225, R237 ;  /* 0x000000ede1ed7221 */ /* 0x000fc60000000000 */
[----:B------:R-:W-:Y:S01]  /*8100*/  HGMMA.64x128x16.F32 R24, R176, gdesc[UR36], R24 ;  /* 0x01e00024b0187df0 */ /* 0x000fe20008700818 */
[----:B------:R-:W-:Y:S01]  /*8110*/  FADD R189, R192, R189 ;  /* 0x000000bdc0bd7221 */ /* 0x000fe20000000000 */
[----:B------:R-:W-:Y:S01]  /*8120*/  FADD R21, R211, R21 ;  /* 0x00000015d3157221 */ /* 0x000fe20000000000 */
[----:B------:R-:W-:Y:S02]  /*8130*/  FADD R237, R213, R237 ;  /* 0x000000edd5ed7221 */ /* 0x000fe40000000000 */
[----:B------:R-:W-:Y:S01]  /*8140*/  FADD R189, R193, R189 ;  /* 0x000000bdc1bd7221 */ /* 0x000fe20000000000 */
[----:B------:R-:W-:Y:S01]  /*8150*/  FADD R21, R214, R21 ;  /* 0x00000015d6157221 */ /* 0x000fe20000000000 */
[----:B------:R-:W-:Y:S02]  /*8160*/  FADD R237, R212, R237 ;  /* 0x000000edd4ed7221 */ /* 0x000fe40000000000 */
[----:B------:R-:W-:Y:S01]  /*8170*/  FADD R189, R194, R189 ;  /* 0x000000bdc2bd7221 */ /* 0x000fe20000000000 */
[----:B------:R-:W-:Y:S01]  /*8180*/  FADD R21, R215, R21 ;  /* 0x00000015d7157221 */ /* 0x000fe20000000000 */
[----:B------:R-:W-:-:S02]  /*8190*/  FADD R237, R209, R237 ;  /* 0x000000edd1ed7221 */ /* 0x000fc40000000000 */
        /* <DEDUP_REMOVED lines=30> */
[----:B------:R-:W-:-:S02]  /*8380*/  FADD R21, R7, R21 ;  /* 0x0000001507157221 */ /* 0x000fc40000000000 */
[----:B------:R-:W1:Y:S01]  /*8390*/  SHFL.BFLY PT, R12, R20, 0x2, 0x1f ;  /* 0x0c401f00140c7f89 */ /* 0x000e6200000e0000 */
[----:B------:R-:W-:Y:S03]  /*83a0*/  HGMMA.64x128x16.F32 R24, R180, gdesc[UR32], R24, gsb0 ;  /* 0x01e00020b4187df0 */ /* 0x000fe60008000818 */
[----:B------:R-:W0:Y:S04]  /*83b0*/  SHFL.BFLY PT, R13, R237, 0x2, 0x1f ;  /* 0x0c401f00ed0d7f89 */ /* 0x000e2800000e0000 */
[----:B------:R-:W0:Y:S04]  /*83c0*/  SHFL.BFLY PT, R7, R189, 0x2, 0x1f ;  /* 0x0c401f00bd077f89 */ /* 0x000e2800000e0000 */
[----:B------:R-:W0:Y:S01]  /*83d0*/  SHFL.BFLY PT, R5, R21, 0x2, 0x1f ;  /* 0x0c401f0015057f89 */ /* 0x000e2200000e0000 */
[----:B-1----:R-:W-:-:S05]  /*83e0*/  FADD R12, R20, R12 ;  /* 0x0000000c140c7221 */ /* 0x002fca0000000000 */
[----:B------:R-:W1:Y:S01]  /*83f0*/  SHFL.BFLY PT, R14, R12, 0x1, 0x1f ;  /* 0x0c201f000c0e7f89 */ /* 0x000e6200000e0000 */
[----:B0-----:R-:W-:Y:S01]  /*8400*/  FADD R13, R237, R13 ;  /* 0x0000000ded0d7221 */ /* 0x001fe20000000000 */
[----:B------:R-:W-:Y:S01]  /*8410*/  FADD R7, R189, R7 ;  /* 0x00000007bd077221 */ /* 0x000fe20000000000 */
[----:B------:R-:W-:-:S03]  /*8420*/  FADD R5, R21, R5 ;  /* 0x0000000515057221 */ /* 0x000fc60000000000 */
[----:B------:R-:W0:Y:S04]  /*8430*/  SHFL.BFLY PT, R15, R13, 0x1, 0x1f ;  /* 0x0c201f000d0f7f89 */ /* 0x000e2800000e0000 */
[----:B------:R-:W0:Y:S04]  /*8440*/  SHFL.BFLY PT, R16, R7, 0x1, 0x1f ;  /* 0x0c201f0007107f89 */ /* 0x000e2800000e0000 */
[----:B------:R-:W0:Y:S01]  /*8450*/  SHFL.BFLY PT, R17, R5, 0x1, 0x1f ;  /* 0x0c201f0005117f89 */ /* 0x000e2200000e0000 */
[----:B------:R-:W-:-:S06]  /*8460*/  UIADD3 UR4, UR4, 0x40, URZ ;  /* 0x0000004004047890 */ /* 0x000fcc000fffe03f */
[----:B------:R-:W-:Y:S01]  /*8470*/  ISETP.LE.AND P0, PT, R223, UR4, PT ;  /* 0x00000004df007c0c */ /* 0x000fe2000bf03270 */
[----:B-1----:R-:W-:Y:S01]  /*8480*/  FADD R14, R12, R14 ;  /* 0x0000000e0c0e7221 */ /* 0x002fe20000000000 */
[-C--:B------:R-:W-:Y:S02]  /*8490*/  MOV R12, R9.reuse ;  /* 0x00000009000c7202 */ /* 0x080fe40000000f00 */
[----:B--2---:R-:W-:Y:S01]  /*84a0*/  LEA R2, R23, R2, 0x6 ;  /* 0x0000000217027211 */ /* 0x004fe200078e30ff */
[----:B---3--:R-:W-:Y:S01]  /*84b0*/  FFMA R6, R3, R6, R14 ;  /* 0x0000000603067223 */ /* 0x008fe2000000000e */
[----:B0-----:R-:W-:Y:S01]  /*84c0*/  FADD R15, R13, R15 ;  /* 0x0000000f0d0f7221 */ /* 0x001fe20000000000 */
[----:B------:R-:W-:Y:S01]  /*84d0*/  FADD R16, R7, R16 ;  /* 0x0000001007107221 */ /* 0x000fe20000000000 */
[-C--:B------:R-:W-:Y:S01]  /*84e0*/  MOV R7, R0.reuse ;  /* 0x0000000000077202 */ /* 0x080fe20000000f00 */
[----:B------:R-:W-:Y:S01]  /*84f0*/  FADD R17, R5, R17 ;  /* 0x0000001105117221 */ /* 0x000fe20000000000 */
[----:B------:R-:W-:Y:S01]  /*8500*/  MOV R5, R0 ;  /* 0x0000000000057202 */ /* 0x000fe20000000f00 */
[----:B----4-:R-:W-:Y:S01]  /*8510*/  FFMA R8, R188, R8, R15 ;  /* 0x00000008bc087223 */ /* 0x010fe2000000000f */
[----:B------:R-:W-:Y:S01]  /*8520*/  MOV R0, R9 ;  /* 0x0000000900007202 */ /* 0x000fe20000000f00 */
[----:B------:R-:W-:Y:S01]  /*8530*/  FFMA R10, R206, R10, R16 ;  /* 0x0000000ace0a7223 */ /* 0x000fe20000000010 */
[----:B------:R-:W-:Y:S01]  /*8540*/  FFMA R11, R18, R11, R17 ;  /* 0x0000000b120b7223 */ /* 0x000fe20000000011 */
[----:B------:R-:W-:Y:S01]  /*8550*/  LEA R4, R22, R4, 0x6 ;  /* 0x0000000416047211 */ /* 0x000fe200078e30ff */
[----:B------:R-:W-:Y:S01]  /*8560*/  IMAD.MOV.U32 R13, RZ, RZ, R184 ;  /* 0x000000ffff0d7224 */ /* 0x000fe200078e00b8 */
[----:B------:R-:W-:-:S02]  /*8570*/  MOV R14, R222 ;  /* 0x000000de000e7202 */ /* 0x000fc40000000f00 */
[----:B------:R-:W-:Y:S02]  /*8580*/  MOV R9, R184 ;  /* 0x000000b800097202 */ /* 0x000fe40000000f00 */
[----:B------:R-:W-:Y:S01]  /*8590*/  MOV R3, R222 ;  /* 0x000000de00037202 */ /* 0x000fe20000000f00 */
[----:B------:R-:W-:Y:S02]  /*85a0*/  WARPGROUP.DEPBAR.LE gsb0, 0x0 ;  /* 0x00008000000079c5 */ /* 0x000fe40000010000 */
[----:B------:R-:W-:Y:S05]  /*85b0*/  @!P0 BRA `(.L_x_1) ;  /* 0xffffffc000f88947 */ /* 0x000fea000383ffff */
.L_x_0:
[----:B------:R-:W0:Y:S01]  /*85c0*/  S2R R224, SR_TID.X ;  /* 0x0000000000e07919 */ /* 0x000e220000002100 */
[----:B------:R-:W-:Y:S01]  /*85d0*/  FSETP.GT.AND P3, PT, |R11|, 8.50705917302346158658e+37, PT ;  /* 0x7e8000000b00780b */ /* 0x000fe20003f64200 */
[----:B------:R-:W-:Y:S01]  /*85e0*/  FMUL R9, R82, 0.25 ;  /* 0x3e80000052097820 */ /* 0x000fe20000400000 */
[----:B------:R-:W-:Y:S01]  /*85f0*/  FMUL R16, R83, 0.25 ;  /* 0x3e80000053107820 */ /* 0x000fe20000400000 */
[----:B------:R-:W-:Y:S01]  /*8600*/  FSETP.GT.AND P2, PT, |R10|, 8.50705917302346158658e+37, PT ;  /* 0x7e8000000a00780b */ /* 0x000fe20003f44200 */
[----:B------:R-:W-:Y:S01]  /*8610*/  FMUL R18, R75, 0.25 ;  /* 0x3e8000004b127820 */ /* 0x000fe20000400000 */
[----:B------:R-:W-:Y:S01]  /*8620*/  FMUL R17, R62, 0.25 ;  /* 0x3e8000003e117820 */ /* 0x000fe20000400000 */
[----:B------:R-:W-:Y:S01]  /*8630*/  FSETP.GT.AND P0, PT, |R8|, 8.50705917302346158658e+37, PT ;  /* 0x7e8000000800780b */ /* 0x000fe20003f04200 */
[----:B------:R-:W-:Y:S01]  /*8640*/  FMUL R20, R71, 0.25 ;  /* 0x3e80000047147820 */ /* 0x000fe20000400000 */
[----:B------:R-:W-:Y:S01]  /*8650*/  FSEL R83, R16, R83, P3 ;  /* 0x0000005310537208 */ /* 0x000fe20001800000 */
        /* <DEDUP_REMOVED lines=22> */
[C---:B0-----:R-:W-:Y:S01]  /*87c0*/  IMAD.SHL.U32 R0, R224.reuse, 0x10, RZ ;  /* 0x00000010e0007824 */ /* 0x041fe200078e00ff */
[----:B------:R-:W-:Y:S01]  /*87d0*/  SHF.L.U32 R4, R224, 0x2, RZ ;  /* 0x00000002e0047819 */ /* 0x000fe200000006ff */
[----:B------:R-:W-:Y:S01]  /*87e0*/  FMUL R17, R36, 0.25 ;  /* 0x3e80000024117820 */ /* 0x000fe20000400000 */
[----:B------:R-:W-:Y:S01]  /*87f0*/  SHF.L.U32 R3, R224, 0x7, RZ ;  /* 0x00000007e0037819 */ /* 0x000fe200000006ff */
[----:B------:R-:W-:Y:S01]  /*8800*/  FMUL R19, R140, 0.25 ;  /* 0x3e8000008c137820 */ /* 0x000fe20000400000 */
[----:B------:R-:W-:Y:S01]  /*8810*/  SHF.L.U32 R2, R224, 0x3, RZ ;  /* 0x00000003e0027819 */ /* 0x000fe200000006ff */
[----:B------:R-:W-:Y:S01]  /*8820*/  FMUL R157, R88, 0.25 ;  /* 0x3e800000589d7820 */ /* 0x000fe20000400000 */
[----:B------:R-:W-:Y:S01]  /*8830*/  LOP3.LUT R7, R4, 0x3c0, RZ, 0xc0, !PT ;  /* 0x000003c004077812 */ /* 0x000fe200078ec0ff */
[----:B------:R-:W-:Y:S01]  /*8840*/  BAR.SYNC.DEFER_BLOCKING 0x0 ;  /* 0x0000000000007b1d */ /* 0x000fe20000010000 */
[----:B------:R-:W-:-:S02]  /*8850*/  LOP3.LUT R0, R0, 0xf0, RZ, 0xc0, !PT ;  /* 0x000000f000007812 */ /* 0x000fc400078ec0ff */
[----:B------:R-:W-:Y:S02]  /*8860*/  LOP3.LUT R3, R3, 0x800, RZ, 0xc0, !PT ;  /* 0x0000080003037812 */ /* 0x000fe400078ec0ff */
[C---:B------:R-:W-:Y:S01]  /*8870*/  LOP3.LUT R4, R2.reuse, 0x38, RZ, 0xc0, !PT ;  /* 0x0000003802047812 */ /* 0x040fe200078ec0ff */
[----:B------:R-:W-:Y:S01]  /*8880*/  ULDC.64 UR4, c[0x0][0x270] ;  /* 0x00009c0000047ab9 */ /* 0x000fe20000000a00 */
[----:B------:R-:W-:Y:S01]  /*8890*/  IADD3 R3, R3, UR7, R0 ;  /* 0x0000000703037c10 */ /* 0x000fe2000fffe000 */
[----:B------:R-:W0:Y:S01]  /*88a0*/  S2R R222, SR_CTAID.X ;  /* 0x0000000000de7919 */ /* 0x000e220000002500 */
[----:B------:R-:W-:Y:S01]  /*88b0*/  IADD3 R15, R7, UR7, R4 ;  /* 0x00000007070f7c10 */ /* 0x000fe2000fffe004 */
[----:B------:R-:W-:Y:S01]  /*88c0*/  FMUL R4, R87, 0.25 ;  /* 0x3e80000057047820 */ /* 0x000fe20000400000 */
[----:B------:R-:W-:Y:S01]  /*88d0*/  LOP3.LUT R0, R2, 0x700, RZ, 0xc0, !PT ;  /* 0x0000070002007812 */ /* 0x000fe200078ec0ff */
[----:B------:R-:W-:Y:S01]  /*88e0*/  FMUL R7, R86, 0.25 ;  /* 0x3e80000056077820 */ /* 0x000fe20000400000 */
[----:B------:R-:W-:Y:S01]  /*88f0*/  SHF.R.U32.HI R2, RZ, 0x1, R224 ;  /* 0x00000001ff027819 */ /* 0x000fe200000116e0 */
[----:B------:R-:W-:Y:S01]  /*8900*/  UIMAD UR4, UR6, UR4, URZ ;  /* 0x00000004060472a4 */ /* 0x000fe2000f8e023f */
[----:B------:R-:W-:-:S02]  /*8910*/  IADD3 R0, R0, R3, RZ ;  /* 0x0000000300007210 */ /* 0x000fc40007ffe0ff */
[----:B------:R-:W-:Y:S02]  /*8920*/  FSEL R3, R4, R87, P3 ;  /* 0x0000005704037208 */ /* 0x000fe40001800000 */
[----:B------:R-:W-:Y:S02]  /*8930*/  FSEL R4, R7, R86, P3 ;  /* 0x0000005607047208 */ /* 0x000fe40001800000 */
[----:B------:R-:W-:Y:S01]  /*8940*/  FSEL R7, R9, R82, P3 ;  /* 0x0000005209077208 */ /* 0x000fe20001800000 */
[----:B------:R-:W-:Y:S01]  /*8950*/  FMUL R9, R78, 0.25 ;  /* 0x3e8000004e097820 */ /* 0x000fe20000400000 */
[----:B------:R-:W-:Y:S02]  /*8960*/  LOP3.LUT R2, R2, 0x4, RZ, 0xc0, !PT ;  /* 0x0000000402027812 */ /* 0x000fe400078ec0ff */
[----:B------:R-:W-:Y:S01]  /*8970*/  FSEL R47, R16, R47, P3 ;  /* 0x0000002f102f7208 */ /* 0x000fe20001800000 */
[----:B------:R-:W-:Y:S01]  /*8980*/  FMUL R16, R39, 0.25 ;  /* 0x3e80000027107820 */ /* 0x000fe20000400000 */
[----:B------:R-:W-:Y:S01]  /*8990*/  FSEL R78, R9, R78, P3 ;  /* 0x0000004e094e7208 */ /* 0x000fe20001800000 */
[----:B------:R-:W-:Y:S01]  /*89a0*/  FMUL R9, R70, 0.25 ;  /* 0x3e80000046097820 */ /* 0x000fe20000400000 */
[----:B------:R-:W-:Y:S01]  /*89b0*/  IADD3 R2, R2, R15, RZ ;  /* 0x0000000f02027210 */ /* 0x000fe20007ffe0ff */
        /* <DEDUP_REMOVED lines=108> */
[----:B------:R-:W-:Y:S01]  /*9080*/  IMAD.MOV.U32 R9, RZ, RZ, R6 ;  /* 0x000000ffff097224 */ /* 0x000fe200078e0006 */
        /* <DEDUP_REMOVED lines=8> */
[----:B------:R-:W-:Y:S01]  /*9110*/  FMUL R6, R149, 0.25 ;  /* 0x3e80000095067820 */ /* 0x000fe20000400000 */
[----:B------:R-:W-:-:S02]  /*9120*/  FSETP.GT.AND P1, PT, |R9|, 8.50705917302346158658e+37, PT ;  /* 0x7e8000000900780b */ /* 0x000fc40003f24200 */
        /* <DEDUP_REMOVED lines=77> */
[----:B------:R-:W-:Y:S01]  /*9600*/  FMUL R6, R9, 8388608 ;  /* 0x4b00000009067820 */ /* 0x000fe20000400000 */
[----:B------:R-:W-:Y:S01]  /*9610*/  FSEL R120, R19, R120, P1 ;  /* 0x0000007813787208 */ /* 0x000fe20000800000 */
[----:B------:R-:W-:Y:S01]  /*9620*/  FMUL R19, R100, 0.25 ;  /* 0x3e80000064137820 */ /* 0x000fe20000400000 */
[----:B------:R-:W-:Y:S01]  /*9630*/  FSEL R65, R20, R65, P2 ;  /* 0x0000004114417208 */ /* 0x000fe20001000000 */
[----:B------:R-:W-:Y:S01]  /*9640*/  FMUL R20, R45, 0.25 ;  /* 0x3e8000002d147820 */ /* 0x000fe20000400000 */
[----:B------:R-:W-:-:S02]  /*9650*/  FSETP.GEU.AND P4, PT, R9, 1.175494350822287508e-38, PT ;  /* 0x008000000900780b */ /* 0x000fc40003f8e000 */
[----:B------:R-:W-:Y:S01]  /*9660*/  FSEL R109, R18, R109, P1 ;  /* 0x0000006d126d7208 */ /* 0x000fe20000800000 */
[----:B------:R-:W-:Y:S01]  /*9670*/  FMUL R18, R89, 0.25 ;  /* 0x3e80000059127820 */ /* 0x000fe20000400000 */
[----:B------:R-:W-:Y:S02]  /*9680*/  FSEL R96, R15, R96, P1 ;  /* 0x000000600f607208 */ /* 0x000fe40000800000 */
[----:B------:R-:W-:Y:S01]  /*9690*/  FSEL R93, R16, R93, P1 ;  /* 0x0000005d105d7208 */ /* 0x000fe20000800000 */
[----:B------:R-:W-:Y:S01]  /*96a0*/  FMUL R16, R11, 8388608 ;  /* 0x4b0000000b107820 */ /* 0x000fe20000400000 */
[----:B------:R-:W-:Y:S01]  /*96b0*/  FSEL R92, R17, R92, P1 ;  /* 0x0000005c115c7208 */ /* 0x000fe20000800000 */
[----:B------:R-:W-:Y:S01]  /*96c0*/  FMUL R17, R8, 8388608 ;  /* 0x4b00000008117820 */ /* 0x000fe20000400000 */
[----:B------:R-:W-:Y:S02]  /*96d0*/  FSEL R15, R6, R9, !P4 ;  /* 0x00000009060f7208 */ /* 0x000fe40006000000 */
[----:B------:R-:W-:-:S02]  /*96e0*/  FSEL R86, RZ, -23, P4 ;  /* 0xc1b80000ff567808 */ /* 0x000fc40002000000 */
[----:B------:R-:W-:Y:S01]  /*96f0*/  FSEL R100, R19, R100, P1 ;  /* 0x0000006413647208 */ /* 0x000fe20000800000 */
[----:B------:R-:W-:Y:S01]  /*9700*/  FMUL R19, R10, 8388608 ;  /* 0x4b0000000a137820 */ /* 0x000fe20000400000 */
[----:B------:R-:W-:Y:S02]  /*9710*/  FSETP.GEU.AND P6, PT, R8, 1.175494350822287508e-38, PT ;  /* 0x008000000800780b */ /* 0x000fe40003fce000 */
[----:B------:R-:W-:Y:S02]  /*9720*/  FSETP.GEU.AND P4, PT, R11, 1.175494350822287508e-38, PT ;  /* 0x008000000b00780b */ /* 0x000fe40003f8e000 */
[----:B------:R-:W-:Y:S01]  /*9730*/  FSEL R45, R20, R45, P2 ;  /* 0x0000002d142d7208 */ /* 0x000fe20001000000 */
[----:B------:R-:W-:Y:S01]  /*9740*/  FMUL R20, R25, 0.25 ;  /* 0x3e80000019147820 */ /* 0x000fe20000400000 */
[----:B------:R-:W-:Y:S02]  /*9750*/  FSETP.GEU.AND P5, PT, R10, 1.175494350822287508e-38, PT ;  /* 0x008000000a00780b */ /* 0x000fe40003fae000 */
[----:B------:R-:W-:-:S02]  /*9760*/  FSEL R89, R18, R89, P1 ;  /* 0x0000005912597208 */ /* 0x000fc40000800000 */
[----:B------:R-:W-:Y:S02]  /*9770*/  FSEL R18, R17, R8, !P6 ;  /* 0x0000000811127208 */ /* 0x000fe40007000000 */
[----:B------:R-:W-:Y:S02]  /*9780*/  FSEL R22, RZ, -23, P6 ;  /* 0xc1b80000ff167808 */ /* 0x000fe40003000000 */
[----:B------:R-:W-:Y:S02]  /*9790*/  FSEL R16, R16, R11, !P4 ;  /* 0x0000000b10107208 */ /* 0x000fe40006000000 */
[----:B------:R-:W-:Y:S02]  /*97a0*/  FSEL R6, RZ, -23, P4 ;  /* 0xc1b80000ff067808 */ /* 0x000fe40002000000 */
[C---:B------:R-:W-:Y:S01]  /*97b0*/  FSETP.GEU.AND P6, PT, |R11|.reuse, 1.175494350822287508e-38, PT ;  /* 0x008000000b00780b */ /* 0x040fe20003fce200 */
[----:B------:R-:W-:Y:S01]  /*97c0*/  @P3 FMUL R11, R11, 0.25 ;  /* 0x3e8000000b0b3820 */ /* 0x000fe20000400000 */
[----:B------:R-:W-:-:S02]  /*97d0*/  FSETP.GEU.AND P4, PT, |R10|, 1.175494350822287508e-38, PT ;  /* 0x008000000a00780b */ /* 0x000fc40003f8e200 */
[----:B------:R-:W-:Y:S01]  /*97e0*/  FSEL R17, R19, R10, !P5 ;  /* 0x0000000a13117208 */ /* 0x000fe20006800000 */
[----:B------:R-:W-:Y:S01]  /*97f0*/  @P2 FMUL R10, R10, 0.25 ;  /* 0x3e8000000a0a2820 */ /* 0x000fe20000400000 */
[----:B------:R-:W-:Y:S01]  /*9800*/  FSEL R25, R20, R25, P2 ;  /* 0x0000001914197208 */ /* 0x000fe20001000000 */
[----:B------:R-:W-:Y:S01]  /*9810*/  FMUL R20, R135, 0.25 ;  /* 0x3e80000087147820 */ /* 0x000fe20000400000 */
[C---:B------:R-:W-:Y:S01]  /*9820*/  FSETP.GEU.AND P3, PT, |R8|.reuse, 1.175494350822287508e-38, PT ;  /* 0x008000000800780b */ /* 0x040fe20003f6e200 */
[----:B------:R-:W-:Y:S01]  /*9830*/  @P0 FMUL R8, R8, 0.25 ;  /* 0x3e80000008080820 */ /* 0x000fe20000400000 */
[C---:B------:R-:W-:Y:S01]  /*9840*/  FSETP.GEU.AND P2, PT, |R9|.reuse, 1.175494350822287508e-38, PT ;  /* 0x008000000900780b */ /* 0x040fe20003f4e200 */
[----:B------:R-:W-:Y:S01]  /*9850*/  @P1 FMUL R9, R9, 0.25 ;  /* 0x3e80000009091820 */ /* 0x000fe20000400000 */
[----:B------:R-:W-:Y:S01]  /*9860*/  FSEL R135, R20, R135, P0 ;  /* 0x0000008714877208 */ /* 0x000fe20000000000 */
[----:B------:R-:W-:Y:S01]  /*9870*/  @!P6 FMUL R11, R11, 16777216 ;  /* 0x4b8000000b0be820 */ /* 0x000fe20000400000 */
[----:B------:R-:W-:Y:S01]  /*9880*/  FMUL R20, R115, 0.25 ;  /* 0x3e80000073147820 */ /* 0x000fe20000400000 */
[----:B------:R-:W-:Y:S01]  /*9890*/  @!P4 FMUL R10, R10, 16777216 ;  /* 0x4b8000000a0ac820 */ /* 0x000fe20000400000 */
[----:B------:R-:W-:Y:S01]  /*98a0*/  IADD3 R152, R15, -0x3f3504f3, RZ ;  /* 0xc0cafb0d0f987810 */ /* 0x000fe20007ffe0ff */
[----:B------:R-:W1:Y:S01]  /*98b0*/  MUFU.RCP R154, R11 ;  /* 0x0000000b009a7308 */ /* 0x000e620000001000 */
[----:B------:R-:W-:Y:S01]  /*98c0*/  IADD3 R23, R16, -0x3f3504f3, RZ ;  /* 0xc0cafb0d10177810 */ /* 0x000fe20007ffe0ff */
[----:B------:R-:W-:Y:S01]  /*98d0*/  @!P6 FMUL R3, R3, 16777216 ;  /* 0x4b8000000303e820 */ /* 0x000fe20000400000 */
[----:B------:R-:W-:Y:S01]  /*98e0*/  FSEL R115, R20, R115, P0 ;  /* 0x0000007314737208 */ /* 0x000fe20000000000 */
[----:B------:R-:W-:Y:S01]  /*98f0*/  @!P3 FMUL R8, R8, 16777216 ;  /* 0x4b8000000808b820 */ /* 0x000fe20000400000 */
[----:B------:R-:W-:Y:S01]  /*9900*/  FMUL R20, R95, 0.25 ;  /* 0x3e8000005f147820 */ /* 0x000fe20000400000 */
[----:B------:R-:W-:Y:S01]  /*9910*/  @!P2 FMUL R9, R9, 16777216 ;  /* 0x4b8000000909a820 */ /* 0x000fe20000400000 */
[----:B------:R-:W-:Y:S01]  /*9920*/  LOP3.LUT R152, R152, 0xff800000, RZ, 0xc0, !PT ;  /* 0xff80000098987812 */ /* 0x000fe200078ec0ff */
[----:B------:R-:W2:Y:S01]  /*9930*/  MUFU.RCP R10, R10 ;  /* 0x0000000a000a7308 */ /* 0x000ea20000001000 */
[----:B------:R-:W-:Y:S01]  /*9940*/  LOP3.LUT R23, R23, 0xff800000, RZ, 0xc0, !PT ;  /* 0xff80000017177812 */ /* 0x000fe200078ec0ff */
[----:B------:R-:W-:Y:S01]  /*9950*/  @!P6 FMUL R4, R4, 16777216 ;  /* 0x4b8000000404e820 */ /* 0x000fe20000400000 */
[----:B------:R-:W-:Y:S01]  /*9960*/  I2FP.F32.S32 R19, R152 ;  /* 0x0000009800137245 */ /* 0x000fe20000201400 */
[----:B------:R-:W-:Y:S01]  /*9970*/  @!P6 FMUL R83, R83, 16777216 ;  /* 0x4b8000005353e820 */ /* 0x000fe20000400000 */
[----:B------:R-:W-:Y:S01]  /*9980*/  FSEL R95, R20, R95, P0 ;  /* 0x0000005f145f7208 */ /* 0x000fe20000000000 */
[----:B------:R-:W-:Y:S01]  /*9990*/  @!P6 FMUL R7, R7, 16777216 ;  /* 0x4b8000000707e820 */ /* 0x000fe20000400000 */
[----:B------:R-:W-:Y:S01]  /*99a0*/  I2FP.F32.S32 R155, R23 ;  /* 0x00000017009b7245 */ /* 0x000fe20000201400 */
[----:B------:R-:W3:Y:S01]  /*99b0*/  MUFU.RCP R8, R8 ;  /* 0x0000000800087308 */ /* 0x000ee20000001000 */
[----:B------:R-:W-:Y:S01]  /*99c0*/  IADD3 R21, R18, -0x3f3504f3, RZ ;  /* 0xc0cafb0d12157810 */ /* 0x000fe20007ffe0ff */
[----:B------:R-:W-:Y:S01]  /*99d0*/  @!P6 FMUL R79, R79, 16777216 ;  /* 0x4b8000004f4fe820 */ /* 0x000fe20000400000 */
[----:B------:R-:W-:Y:S01]  /*99e0*/  FSEL R88, R157, R88, P1 ;  /* 0x000000589d587208 */ /* 0x000fe20000800000 */
[----:B------:R-:W-:Y:S01]  /*99f0*/  @!P6 FMUL R78, R78, 16777216 ;  /* 0x4b8000004e4ee820 */ /* 0x000fe20000400000 */
[----:B------:R-:W-:Y:S01]  /*9a00*/  @!P6 FMUL R75, R75, 16777216 ;  /* 0x4b8000004b4be820 */ /* 0x000fe20000400000 */
[----:B------:R-:W-:Y:S01]  /*9a10*/  @!P6 FMUL R74, R74, 16777216 ;  /* 0x4b8000004a4ae820 */ /* 0x000fe20000400000 */
[----:B------:R-:W-:Y:S01]  /*9a20*/  @!P6 FMUL R71, R71, 16777216 ;  /* 0x4b8000004747e820 */ /* 0x000fe20000400000 */
[----:B------:R-:W4:Y:S01]  /*9a30*/  MUFU.RCP R9, R9 ;  /* 0x0000000900097308 */ /* 0x000f220000001000 */
[----:B------:R-:W-:Y:S01]  /*9a40*/  @!P6 FMUL R70, R70, 16777216 ;  /* 0x4b8000004646e820 */ /* 0x000fe20000400000 */
        /* <DEDUP_REMOVED lines=23> */
[----:B------:R-:W-:Y:S01]  /*9bc0*/  FFMA.FTZ R86, R19, 1.1920928955078125e-07, R86 ;  /* 0x3400000013567823 */ /* 0x000fe20000010056 */
[----:B------:R-:W-:Y:S01]  /*9bd0*/  @!P4 FMUL R33, R33, 16777216 ;  /* 0x4b8000002121c820 */ /* 0x000fe20000400000 */
[----:B------:R-:W-:Y:S01]  /*9be0*/  @!P4 FMUL R25, R25, 16777216 ;  /* 0x4b8000001919c820 */ /* 0x000fe20000400000 */
[----:B------:R-:W-:Y:S01]  /*9bf0*/  LOP3.LUT R21, R21, 0xff800000, RZ, 0xc0, !PT ;  /* 0xff80000015157812 */ /* 0x000fe200078ec0ff */
[----:B------:R-:W-:Y:S01]  /*9c00*/  FFMA.FTZ R19, R155, 1.1920928955078125e-07, R6 ;  /* 0x340000009b137823 */ /* 0x000fe20000010006 */
        /* <DEDUP_REMOVED lines=32> */
[C---:B-1----:R-:W-:Y:S01]  /*9e10*/  FMUL R3, R154.reuse, R3 ;  /* 0x000000039a037220 */ /* 0x042fe20000400000 */
[C---:B------:R-:W-:Y:S01]  /*9e20*/  FMUL R4, R154.reuse, R4 ;  /* 0x000000049a047220 */ /* 0x040fe20000400000 */
        /* <DEDUP_REMOVED lines=28> */
[----:B------:R-:W-:Y:S01]  /*9ff0*/  FMUL R11, R154, R27 ;  /* 0x0000001b9a0b7220 */ /* 0x000fe20000400000 */
[----:B------:R-:W-:Y:S01]  /*a000*/  @!P2 FMUL R89, R89, 16777216 ;  /* 0x4b8000005959a820 */ /* 0x000fe20000400000 */
[----:B------:R-:W-:Y:S01]  /*a010*/  @!P2 FMUL R88, R88, 16777216 ;  /* 0x4b8000005858a820 */ /* 0x000fe20000400000 */
[----:B------:R-:W-:Y:S01]  /*a020*/  IADD3 R82, R17, -0x3f3504f3, RZ ;  /* 0xc0cafb0d11527810 */ /* 0x000fe20007ffe0ff */
[----:B------:R-:W-:Y:S01]  /*a030*/  FMUL R154, R154, R26 ;  /* 0x0000001a9a9a7220 */ /* 0x000fe20000400000 */
[C---:B--2---:R-:W-:Y:S01]  /*a040*/  FMUL R27, R10.reuse, R32 ;  /* 0x000000200a1b7220 */ /* 0x044fe20000400000 */
[C---:B------:R-:W-:Y:S01]  /*a050*/  FMUL R26, R10.reuse, R33 ;  /* 0x000000210a1a7220 */ /* 0x040fe20000400000 */
[----:B------:R-:W-:Y:S01]  /*a060*/  FMUL R32, R10, R25 ;  /* 0x000000190a207220 */ /* 0x000fe20000400000 */
[----:B------:R-:W-:Y:S01]  /*a070*/  IMAD.IADD R152, R15, 0x1, -R152 ;  /* 0x000000010f987824 */ /* 0x000fe200078e0a98 */
[----:B------:R-:W-:Y:S01]  /*a080*/  I2FP.F32.S32 R87, R21 ;  /* 0x0000001500577245 */ /* 0x000fe20000201400 */
[C---:B---3--:R-:W-:Y:S01]  /*a090*/  FMUL R151, R8.reuse, R151 ;  /* 0x0000009708977220 */ /* 0x048fe20000400000 */
        /* <DEDUP_REMOVED lines=31> */
[C---:B----4-:R-:W-:Y:S01]  /*a290*/  FMUL R8, R9.reuse, R89 ;  /* 0x0000005909087220 */ /* 0x050fe20000400000 */
[----:B------:R-:W-:Y:S01]  /*a2a0*/  FMUL R83, R9, R88 ;  /* 0x0000005809537220 */ /* 0x000fe20000400000 */
[----:B------:R-:W-:Y:S01]  /*a2b0*/  LOP3.LUT R82, R82, 0xff800000, RZ, 0xc0, !PT ;  /* 0xff80000052527812 */ /* 0x000fe200078ec0ff */
[----:B------:R-:W-:Y:S01]  /*a2c0*/  @!P4 FMUL R24, R24, 16777216 ;  /* 0x4b8000001818c820 */ /* 0x000fe20000400000 */
[----:B------:R-:W-:Y:S01]  /*a2d0*/  MOV R99, 0x3dc6b27f ;  /* 0x3dc6b27f00637802 */ /* 0x000fe20000000f00 */
[----:B------:R-:W-:Y:S01]  /*a2e0*/  FADD R152, R152, -1 ;  /* 0xbf80000098987421 */ /* 0x000fe20000000000 */
[----:B------:R-:W-:Y:S01]  /*a2f0*/  FFMA.FTZ R22, R87, 1.1920928955078125e-07, R22 ;  /* 0x3400000057167823 */ /* 0x000fe20000010016 */
[----:B------:R-:W-:Y:S01]  /*a300*/  I2FP.F32.S32 R153, R82 ;  /* 0x0000005200997245 */ /* 0x000fe20000201400 */
        /* <DEDUP_REMOVED lines=28> */
[----:B------:R-:W-:Y:S01]  /*a4d0*/  FMUL R87, R10, R24 ;  /* 0x000000180a577220 */ /* 0x000fe20000400000 */
[----:B------:R-:W-:Y:S01]  /*a4e0*/  F2FP.F16.F32.PACK_AB R8, R8, R83 ;  /* 0x000000530808723e */ /* 0x000fe200000000ff */
[----:B------:R-:W-:Y:S01]  /*a4f0*/  FFMA.FTZ R83, R152, R99, -0.16845393180847167969 ;  /* 0xbe2c7f3098537423 */ /* 0x000fe20000010063 */
[----:B------:R-:W-:Y:S01]  /*a500*/  IADD3 R21, R18, -R21, RZ ;  /* 0x8000001512157210 */ /* 0x000fe20007ffe0ff */
[C---:B------:R-:W-:Y:S01]  /*a510*/  FMUL R85, R10.reuse, R85 ;  /* 0x000000550a557220 */ /* 0x040fe20000400000 */
[----:B------:R-:W-:Y:S01]  /*a520*/  IADD3 R82, R17, -R82, RZ ;  /* 0x8000005211527210 */ /* 0x000fe20007ffe0ff */
[----:B------:R-:W-:Y:S01]  /*a530*/  FMUL R84, R10, R84 ;  /* 0x000000540a547220 */ /* 0x000fe20000400000 */
[----:B------:R-:W-:Y:S01]  /*a540*/  IADD3 R23, R16, -R23, RZ ;  /* 0x8000001710177210 */ /* 0x000fe20007ffe0ff */
        /* <DEDUP_REMOVED lines=26> */
[----:B------:R-:W-:Y:S01]  /*a6f0*/  F2FP.F16.F32.PACK_AB R10, R32, R87 ;  /* 0x00000057200a723e */ /* 0x000fe200000000ff */
[----:B------:R-:W-:Y:S01]  /*a700*/  FFMA.FTZ R83, R152, R83, 0.1716887056827545166 ;  /* 0x3e2fcf2a98537423 */ /* 0x000fe20000010053 */
[----:B------:R-:W-:Y:S01]  /*a710*/  FADD R21, R21, -1 ;  /* 0xbf80000015157421 */ /* 0x000fe20000000000 */
[----:B------:R-:W-:Y:S01]  /*a720*/  FADD R82, R82, -1 ;  /* 0xbf80000052527421 */ /* 0x000fe20000000000 */
[----:B------:R-:W-:Y:S01]  /*a730*/  FADD R32, R23, -1 ;  /* 0xbf80000017207421 */ /* 0x000fe20000000000 */
[----:B------:R-:W-:Y:S01]  /*a740*/  FFMA.FTZ R83, R152, R83, -0.17900948226451873779 ;  /* 0xbe374e4398537423 */ /* 0x000fe20000010053 */
[CC--:B------:R-:W-:Y:S01]  /*a750*/  FFMA.FTZ R24, R21.reuse, R99.reuse, -0.16845393180847167969 ;  /* 0xbe2c7f3015187423 */ /* 0x0c0fe20000010063 */
[-C--:B------:R-:W-:Y:S01]  /*a760*/  FFMA.FTZ R23, R82, R99.reuse, -0.16845393180847167969 ;  /* 0xbe2c7f3052177423 */ /* 0x080fe20000010063 */
[----:B------:R-:W-:Y:S01]  /*a770*/  FFMA.FTZ R87, R32, R99, -0.16845393180847167969 ;  /* 0xbe2c7f3020577423 */ /* 0x000fe20000010063 */
[----:B------:R-:W-:Y:S01]  /*a780*/  FFMA.FTZ R83, R152, R83, 0.20512372255325317383 ;  /* 0x3e520bf498537423 */ /* 0x000fe20000010053 */
[C---:B------:R-:W-:Y:S01]  /*a790*/  FFMA.FTZ R24, R21.reuse, R24, 0.1716887056827545166 ;  /* 0x3e2fcf2a15187423 */ /* 0x040fe20000010018 */
[----:B------:R-:W-:Y:S01]  /*a7a0*/  FFMA.FTZ R23, R82, R23, 0.1716887056827545166 ;  /* 0x3e2fcf2a52177423 */ /* 0x000fe20000010017 */
[----:B------:R-:W-:Y:S01]  /*a7b0*/  FFMA.FTZ R87, R32, R87, 0.1716887056827545166 ;  /* 0x3e2fcf2a20577423 */ /* 0x000fe20000010057 */
[----:B------:R-:W-:Y:S01]  /*a7c0*/  FFMA.FTZ R83, R152, R83, -0.24046532809734344482 ;  /* 0xbe763c8b98537423 */ /* 0x000fe20000010053 */
[C---:B------:R-:W-:Y:S01]  /*a7d0*/  FFMA.FTZ R24, R21.reuse, R24, -0.17900948226451873779 ;  /* 0xbe374e4315187423 */ /* 0x040fe20000010018 */
[----:B------:R-:W-:Y:S01]  /*a7e0*/  FFMA.FTZ R23, R82, R23, -0.17900948226451873779 ;  /* 0xbe374e4352177423 */ /* 0x000fe20000010017 */
[----:B------:R-:W-:Y:S01]  /*a7f0*/  FFMA.FTZ R87, R32, R87, -0.17900948226451873779 ;  /* 0xbe374e4320577423 */ /* 0x000fe20000010057 */
[----:B------:R-:W-:Y:S01]  /*a800*/  FFMA.FTZ R83, R152, R83, 0.28857114911079406738 ;  /* 0x3e93bf9998537423 */ /* 0x000fe20000010053 */
[----:B------:R-:W-:Y:S01]  /*a810*/  FFMA.FTZ R24, R21, R24, 0.20512372255325317383 ;  /* 0x3e520bf415187423 */ /* 0x000fe20000010018 */
[----:B------:R-:W-:Y:S01]  /*a820*/  FFMA.FTZ R23, R82, R23, 0.20512372255325317383 ;  /* 0x3e520bf452177423 */ /* 0x000fe20000010017 */
[----:B------:R-:W-:Y:S01]  /*a830*/  FFMA.FTZ R87, R32, R87, 0.20512372255325317383 ;  /* 0x3e520bf420577423 */ /* 0x000fe20000010057 */
        /* <DEDUP_REMOVED lines=30> */
[----:B------:R-:W-:Y:S01]  /*aa20*/  FFMA.FTZ R83, R152, R83, -0.36067417263984680176 ;  /* 0xbeb8aa4998537423 */ /* 0x000fe20000010053 */
[----:B------:R-:W-:Y:S01]  /*aa30*/  FFMA.FTZ R24, R21, R24, -0.24046532809734344482 ;  /* 0xbe763c8b15187423 */ /* 0x000fe20000010018 */
[----:B------:R-:W-:Y:S01]  /*aa40*/  FFMA.FTZ R23, R82, R23, -0.24046532809734344482 ;  /* 0xbe763c8b52177423 */ /* 0x000fe20000010017 */
[----:B------:R-:W-:Y:S01]  /*aa50*/  FFMA.FTZ R87, R32, R87, -0.24046532809734344482 ;  /* 0xbe763c8b20577423 */ /* 0x000fe20000010057 */
        /* <DEDUP_REMOVED lines=30> */
[----:B------:R-:W-:Y:S01]  /*ac40*/  FFMA.FTZ R83, R152, R83, 0.48089820146560668945 ;  /* 0x3ef6384a98537423 */ /* 0x000fe20000010053 */
[----:B------:R-:W-:Y:S01]  /*ac50*/  F2FP.F16.F32.PACK_AB R9, R91, R90 ;  /* 0x0000005a5b09723e */ /* 0x000fe200000000ff */
[----:B------:R-:W-:Y:S01]  /*ac60*/  FFMA.FTZ R24, R21, R24, 0.28857114911079406738 ;  /* 0x3e93bf9915187423 */ /* 0x000fe20000010018 */
[----:B------:R-:W-:Y:S01]  /*ac70*/  F2FP.F16.F32.PACK_AB R11, R11, R154 ;  /* 0x0000009a0b0b723e */ /* 0x000fe200000000ff */
[----:B------:R-:W-:Y:S01]  /*ac80*/  FFMA.FTZ R23, R82, R23, 0.28857114911079406738 ;  /* 0x3e93bf9952177423 */ /* 0x000fe20000010017 */
[----:B------:R-:W-:Y:S01]  /*ac90*/  FFMA.FTZ R87, R32, R87, 0.28857114911079406738 ;  /* 0x3e93bf9920577423 */ /* 0x000fe20000010057 */
[----:B------:R-:W-:Y:S01]  /*aca0*/  ISETP.GE.U32.AND P0, PT, R15, 0x7f800000, PT ;  /* 0x7f8000000f00780c */ /* 0x000fe20003f06070 */
[----:B------:R-:W-:Y:S01]  /*acb0*/  FFMA.FTZ R83, R152, R83, -0.72134751081466674805 ;  /* 0xbf38aa3b98537423 */ /* 0x000fe20000010053 */
[C---:B------:R-:W-:Y:S01]  /*acc0*/  FFMA.FTZ R24, R21.reuse, R24, -0.36067417263984680176 ;  /* 0xbeb8aa4915187423 */ /* 0x040fe20000010018 */
[----:B------:R-:W-:Y:S01]  /*acd0*/  FFMA.FTZ R23, R82, R23, -0.36067417263984680176 ;  /* 0xbeb8aa4952177423 */ /* 0x000fe20000010017 */
[----:B------:R-:W-:Y:S01]  /*ace0*/  FFMA.FTZ R87, R32, R87, -0.36067417263984680176 ;  /* 0xbeb8aa4920577423 */ /* 0x000fe20000010057 */
[----:B------:R1:W-:Y:S01]  /*acf0*/  STSM.16.M88.4 [R0], R8 ;  /* 0x0000000800007844 */ /* 0x0003e20000000200 */
[----:B------:R-:W-:Y:S01]  /*ad00*/  FMUL R83, R152, R83 ;  /* 0x0000005398537220 */ /* 0x000fe20000400000 */
[C---:B------:R-:W-:Y:S01]  /*ad10*/  FFMA.FTZ R24, R21.reuse, R24, 0.48089820146560668945 ;  /* 0x3ef6384a15187423 */ /* 0x040fe20000010018 */
[----:B------:R-:W-:Y:S01]  /*ad20*/  FFMA.FTZ R23, R82, R23, 0.48089820146560668945 ;  /* 0x3ef6384a52177423 */ /* 0x000fe20000010017 */
[----:B------:R-:W-:Y:S01]  /*ad30*/  FFMA.FTZ R87, R32, R87, 0.48089820146560668945 ;  /* 0x3ef6384a20577423 */ /* 0x000fe20000010057 */
[----:B------:R-:W-:Y:S01]  /*ad40*/  FSEL R20, RZ, -23, P5 ;  /* 0xc1b80000ff147808 */ /* 0x000fe20002800000 */
[----:B------:R-:W-:Y:S01]  /*ad50*/  FMUL R83, R152, R83 ;  /* 0x0000005398537220 */ /* 0x000fe20000400000 */
[----:B------:R-:W-:Y:S01]  /*ad60*/  ISETP.GE.U32.AND P1, PT, R18, 0x7f800000, PT ;  /* 0x7f8000001200780c */ /* 0x000fe20003f26070 */
[----:B------:R-:W-:Y:S01]  /*ad70*/  FFMA.FTZ R24, R21, R24, -0.72134751081466674805 ;  /* 0xbf38aa3b15187423 */ /* 0x000fe20000010018 */
[----:B------:R-:W-:Y:S01]  /*ad80*/  ISETP.GE.U32.AND P5, PT, R17, 0x7f800000, PT ;  /* 0x7f8000001100780c */ /* 0x000fe20003fa6070 */
[----:B------:R-:W-:Y:S01]  /*ad90*/  FFMA.FTZ R23, R82, R23, -0.72134751081466674805 ;  /* 0xbf38aa3b52177423 */ /* 0x000fe20000010017 */
[----:B------:R-:W-:Y:S01]  /*ada0*/  ISETP.GE.U32.AND P4, PT, R16, 0x7f800000, PT ;  /* 0x7f8000001000780c */ /* 0x000fe20003f86070 */
[----:B------:R-:W-:Y:S01]  /*adb0*/  FFMA.FTZ R87, R32, R87, -0.72134751081466674805 ;  /* 0xbf38aa3b20577423 */ /* 0x000fe20000010057 */
[----:B------:R-:W-:Y:S01]  /*adc0*/  FFMA.FTZ R83, R152, 1.4426950216293334961, R83 ;  /* 0x3fb8aa3b98537823 */ /* 0x000fe20000010053 */
[C---:B------:R-:W-:Y:S01]  /*add0*/  FMUL R24, R21.reuse, R24 ;  /* 0x0000001815187220 */ /* 0x040fe20000400000 */
[----:B------:R-:W-:Y:S01]  /*ade0*/  FMUL R23, R82, R23 ;  /* 0x0000001752177220 */ /* 0x000fe20000400000 */
[----:B-1----:R-:W-:Y:S01]  /*adf0*/  @P0 MOV R8, 0x7f800000 ;  /* 0x7f80000000080802 */ /* 0x002fe20000000f00 */
[----:B------:R-:W-:Y:S01]  /*ae00*/  FMUL R87, R32, R87 ;  /* 0x0000005720577220 */ /* 0x000fe20000400000 */
[----:B------:R-:W-:Y:S01]  /*ae10*/  FADD R86, R86, R83 ;  /* 0x0000005356567221 */ /* 0x000fe20000000000 */
[----:B------:R-:W-:Y:S01]  /*ae20*/  FMUL R24, R21, R24 ;  /* 0x0000001815187220 */ /* 0x000fe20000400000 */
[----:B------:R-:W-:Y:S01]  /*ae30*/  FMUL R23, R82, R23 ;  /* 0x0000001752177220 */ /* 0x000fe20000400000 */
[----:B------:R-:W-:Y:S01]  /*ae40*/  FMUL R87, R32, R87 ;  /* 0x0000005720577220 */ /* 0x000fe20000400000 */
[C---:B------:R-:W-:Y:S01]  /*ae50*/  FSETP.NEU.AND P3, PT, R15.reuse, RZ, PT ;  /* 0x000000ff0f00720b */ /* 0x040fe20003f6d000 */
[----:B------:R-:W-:Y:S01]  /*ae60*/  @P0 FFMA.FTZ R86, R15, R8, +INF ;  /* 0x7f8000000f560423 */ /* 0x000fe20000010008 */
[----:B------:R-:W-:Y:S01]  /*ae70*/  LOP3.LUT R15, R224, 0xff, RZ, 0xc0, !PT ;  /* 0x000000ffe00f7812 */ /* 0x000fe200078ec0ff */
[----:B------:R-:W-:Y:S01]  /*ae80*/  FFMA.FTZ R20, R153, 1.1920928955078125e-07, R20 ;  /* 0x3400000099147823 */ /* 0x000fe20000010014 */
[----:B------:R-:W-:Y:S01]  /*ae90*/  FFMA.FTZ R21, R21, 1.4426950216293334961, R24 ;  /* 0x3fb8aa3b15157823 */ /* 0x000fe20000010018 */
[----:B------:R-:W-:Y:S01]  /*aea0*/  FFMA.FTZ R23, R82, 1.4426950216293334961, R23 ;  /* 0x3fb8aa3b52177823 */ /* 0x000fe20000010017 */
[----:B------:R-:W-:Y:S01]  /*aeb0*/  FFMA.FTZ R32, R32, 1.4426950216293334961, R87 ;  /* 0x3fb8aa3b20207823 */ /* 0x000fe20000010057 */
[----:B------:R-:W-:Y:S01]  /*aec0*/  @P1 MOV R9, 0x7f800000 ;  /* 0x7f80000000091802 */ /* 0x000fe20000000f00 */
[----:B------:R-:W-:Y:S01]  /*aed0*/  @P5 IMAD.MOV.U32 R8, RZ, RZ, 0x7f800000 ;  /* 0x7f800000ff085424 */ /* 0x000fe200078e00ff */
[----:B------:R-:W-:Y:S01]  /*aee0*/  @P4 MOV R11, 0x7f800000 ;  /* 0x7f800000000b4802 */ /* 0x000fe20000000f00 */
[----:B------:R-:W-:Y:S01]  /*aef0*/  FADD R82, R22, R21 ;  /* 0x0000001516527221 */ /* 0x000fe20000000000 */
[----:B------:R-:W-:Y:S01]  /*af00*/  LEA R15, R15, UR7, 0x4 ;  /* 0x000000070f0f7c11 */ /* 0x000fe2000f8e20ff */
[----:B------:R-:W-:Y:S01]  /*af10*/  FADD R83, R20, R23 ;  /* 0x0000001714537221 */ /* 0x000fe20000000000 */
[----:B------:R-:W-:Y:S01]  /*af20*/  FADD R87, R19, R32 ;  /* 0x0000002013577221 */ /* 0x000fe20000000000 */
[----:B------:R-:W-:Y:S01]  /*af30*/  @P1 FFMA.FTZ R82, R18, R9, +INF ;  /* 0x7f80000012521423 */ /* 0x000fe20000010009 */
[----:B------:R-:W-:Y:S01]  /*af40*/  @P5 FFMA.FTZ R83, R17, R8, +INF ;  /* 0x7f80000011535423 */ /* 0x000fe20000010008 */
[----:B------:R-:W-:Y:S01]  /*af50*/  @P4 FFMA.FTZ R87, R16, R11, +INF ;  /* 0x7f80000010574423 */ /* 0x000fe2000001000b */
[----:B------:R-:W-:Y:S01]  /*af60*/  BAR.SYNC.DEFER_BLOCKING 0x0 ;  /* 0x0000000000007b1d */ /* 0x000fe20000010000 */
[----:B------:R-:W-:-:S02]  /*af70*/  F2FP.F16.F32.PACK_AB R20, R93, R92 ;  /* 0x0000005c5d14723e */ /* 0x000fc400000000ff */
[----:B------:R-:W-:Y:S02]  /*af80*/  F2FP.F16.F32.PACK_AB R21, R95, R94 ;  /* 0x0000005e5f15723e */ /* 0x000fe400000000ff */
[----:B------:R-:W-:Y:S02]  /*af90*/  F2FP.F16.F32.PACK_AB R22, R29, R28 ;  /* 0x0000001c1d16723e */ /* 0x000fe400000000ff */
[----:B------:R-:W-:Y:S02]  /*afa0*/  F2FP.F16.F32.PACK_AB R23, R31, R30 ;  /* 0x0000001e1f17723e */ /* 0x000fe400000000ff */
[----:B------:R-:W-:Y:S02]  /*afb0*/  FSETP.NEU.AND P2, PT, R18, RZ, PT ;  /* 0x000000ff1200720b */ /* 0x000fe40003f4d000 */
[----:B------:R-:W-:Y:S02]  /*afc0*/  FSETP.NEU.AND P1, PT, R17, RZ, PT ;  /* 0x000000ff1100720b */ /* 0x000fe40003f2d000 */
[----:B------:R-:W-:-:S02]  /*afd0*/  FSETP.NEU.AND P0, PT, R16, RZ, PT ;  /* 0x000000ff1000720b */ /* 0x000fc40003f0d000 */
[----:B------:R-:W-:Y:S02]  /*afe0*/  F2FP.F16.F32.PACK_AB R26, R26, R27 ;  /* 0x0000001b1a1a723e */ /* 0x000fe400000000ff */
[----:B------:R-:W-:Y:S02]  /*aff0*/  F2FP.F16.F32.PACK_AB R24, R97, R96 ;  /* 0x000000606118723e */ /* 0x000fe400000000ff */
[----:B------:R-:W-:Y:S02]  /*b000*/  F2FP.F16.F32.PACK_AB R25, R25, R98 ;  /* 0x000000621919723e */ /* 0x000fe400000000ff */
[----:B------:R-:W-:Y:S02]  /*b010*/  F2FP.F16.F32.PACK_AB R27, R35, R34 ;  /* 0x00000022231b723e */ /* 0x000fe400000000ff */
[----:B------:R-:W-:Y:S01]  /*b020*/  F2FP.F16.F32.PACK_AB R28, R101, R100 ;  /* 0x00000064651c723e */ /* 0x000fe200000000ff */
[----:B------:R-:W1:Y:S01]  /*b030*/  LDS.128 R8, [R15] ;  /* 0x000000000f087984 */ /* 0x000e620000000c00 */
[----:B------:R-:W-:Y:S01]  /*b040*/  F2FP.F16.F32.PACK_AB R29, R103, R102 ;  /* 0x00000066671d723e */ /* 0x000fe200000000ff */
[----:B------:R-:W2:Y:S01]  /*b050*/  LDC R101, c[0x0][0x278] ;  /* 0x00009e00ff657b82 */ /* 0x000ea20000000800 */
[----:B------:R-:W-:-:S07]  /*b060*/  F2FP.F16.F32.PACK_AB R30, R37, R36 ;  /* 0x00000024251e723e */ /* 0x000fce00000000ff */
[----:B------:R-:W-:Y:S01]  /*b070*/  BAR.SYNC.DEFER_BLOCKING 0x0 ;  /* 0x0000000000007b1d */ /* 0x000fe20000010000 */
        /* <DEDUP_REMOVED lines=11> */
[----:B------:R-:W-:Y:S01]  /*b130*/  F2FP.F16.F32.PACK_AB R38, R49, R48 ;  /* 0x000000303126723e */ /* 0x000fe200000000ff */
[----:B------:R-:W-:Y:S01]  /*b140*/  STSM.16.M88.4 [R0], R20 ;  /* 0x0000001400007844 */ /* 0x000fe20000000200 */
[----:B------:R-:W-:-:S02]  /*b150*/  F2FP.F16.F32.PACK_AB R39, R51, R50 ;  /* 0x000000323327723e */ /* 0x000fc400000000ff */
[----:B------:R-:W-:Y:S01]  /*b160*/  F2FP.F16.F32.PACK_AB R48, R117, R116 ;  /* 0x000000747530723e */ /* 0x000fe200000000ff */
[----:B------:R-:W-:Y:S01]  /*b170*/  BAR.SYNC.DEFER_BLOCKING 0x0 ;  /* 0x0000000000007b1d */ /* 0x000fe20000010000 */
        /* <DEDUP_REMOVED lines=12> */
[----:B------:R-:W3:Y:S01]  /*b240*/  LDS.128 R16, [R15] ;  /* 0x000000000f107984 */ /* 0x000ee20000000c00 */
[----:B------:R-:W-:Y:S02]  /*b250*/  F2FP.F16.F32.PACK_AB R53, R131, R130 ;  /* 0x000000828335723e */ /* 0x000fe400000000ff */
[----:B------:R-:W-:Y:S01]  /*b260*/  F2FP.F16.F32.PACK_AB R54, R65, R64 ;  /* 0x000000404136723e */ /* 0x000fe200000000ff */
[----:B------:R-:W-:Y:S01]  /*b270*/  BAR.SYNC.DEFER_BLOCKING 0x0 ;  /* 0x0000000000007b1d */ /* 0x000fe20000010000 */
[----:B------:R-:W-:Y:S02]  /*b280*/  F2FP.F16.F32.PACK_AB R55, R67, R66 ;  /* 0x000000424337723e */ /* 0x000fe400000000ff */
[----:B------:R-:W-:Y:S02]  /*b290*/  F2FP.F16.F32.PACK_AB R60, R133, R132 ;  /* 0x00000084853c723e */ /* 0x000fe400000000ff */
[----:B------:R-:W-:-:S02]  /*b2a0*/  F2FP.F16.F32.PACK_AB R61, R135, R134 ;  /* 0x00000086873d723e */ /* 0x000fc400000000ff */
[----:B------:R-:W-:Y:S02]  /*b2b0*/  F2FP.F16.F32.PACK_AB R62, R69, R68 ;  /* 0x00000044453e723e */ /* 0x000fe400000000ff */
[----:B------:R-:W-:Y:S01]  /*b2c0*/  F2FP.F16.F32.PACK_AB R63, R71, R70 ;  /* 0x00000046473f723e */ /* 0x000fe200000000ff */
[----:B------:R-:W4:Y:S01]  /*b2d0*/  LDC.64 R68, c[0x0][0x228] ;  /* 0x00008a00ff447b82 */ /* 0x000f220000000a00 */
[----:B------:R-:W-:Y:S02]  /*b2e0*/  F2FP.F16.F32.PACK_AB R136, R137, R136 ;  /* 0x000000888988723e */ /* 0x000fe400000000ff */
[----:B------:R-:W-:Y:S02]  /*b2f0*/  F2FP.F16.F32.PACK_AB R137, R139, R138 ;  /* 0x0000008a8b89723e */ /* 0x000fe400000000ff */
[----:B------:R-:W-:Y:S02]  /*b300*/  F2FP.F16.F32.PACK_AB R138, R73, R72 ;  /* 0x00000048498a723e */ /* 0x000fe400000000ff */
[----:B------:R-:W-:-:S02]  /*b310*/  F2FP.F16.F32.PACK_AB R139, R75, R74 ;  /* 0x0000004a4b8b723e */ /* 0x000fc400000000ff */
[----:B------:R-:W-:Y:S01]  /*b320*/  F2FP.F16.F32.PACK_AB R140, R141, R140 ;  /* 0x0000008c8d8c723e */ /* 0x000fe200000000ff */
[----:B------:R-:W1:Y:S01]  /*b330*/  LDC R75, c[0x0][0x278] ;  /* 0x00009e00ff4b7b82 */ /* 0x000e620000000800 */
[----:B------:R-:W-:Y:S02]  /*b340*/  F2FP.F16.F32.PACK_AB R141, R143, R142 ;  /* 0x0000008e8f8d723e */ /* 0x000fe400000000ff */
[----:B------:R-:W-:Y:S01]  /*b350*/  F2FP.F16.F32.PACK_AB R142, R77, R76 ;  /* 0x0000004c4d8e723e */ /* 0x000fe200000000ff */
[----:B------:R-:W-:Y:S01]  /*b360*/  STSM.16.M88.4 [R0], R24 ;  /* 0x0000001800007844 */ /* 0x000fe20000000200 */
[----:B------:R-:W-:Y:S02]  /*b370*/  F2FP.F16.F32.PACK_AB R143, R79, R78 ;  /* 0x0000004e4f8f723e */ /* 0x000fe400000000ff */
[----:B------:R-:W-:Y:S01]  /*b380*/  LOP3.LUT R223, R224, 0xff, RZ, 0xc0, !PT ;  /* 0x000000ffe0df7812 */ /* 0x000fe200078ec0ff */
[----:B------:R-:W-:Y:S01]  /*b390*/  BAR.SYNC.DEFER_BLOCKING 0x0 ;  /* 0x0000000000007b1d */ /* 0x000fe20000010000 */
[----:B------:R-:W-:-:S02]  /*b3a0*/  F2FP.F16.F32.PACK_AB R144, R145, R144 ;  /* 0x000000909190723e */ /* 0x000fc400000000ff */
[----:B0-----:R-:W-:Y:S02]  /*b3b0*/  LEA R222, R222, R223, 0x8 ;  /* 0x000000dfdede7211 */ /* 0x001fe400078e40ff */
[----:B------:R-:W-:Y:S02]  /*b3c0*/  F2FP.F16.F32.PACK_AB R145, R147, R146 ;  /* 0x000000929391723e */ /* 0x000fe400000000ff */
[----:B------:R-:W-:Y:S01]  /*b3d0*/  F2FP.F16.F32.PACK_AB R147, R6, R7 ;  /* 0x000000070693723e */ /* 0x000fe200000000ff */
[----:B------:R-:W-:Y:S01]  /*b3e0*/  IMAD R64, R222, UR5, RZ ;  /* 0x00000005de407c24 */ /* 0x000fe2000f8e02ff */
[----:B------:R-:W-:Y:S01]  /*b3f0*/  F2FP.F16.F32.PACK_AB R146, R81, R80 ;  /* 0x000000505192723e */ /* 0x000fe200000000ff */
[----:B------:R-:W-:Y:S01]  /*b400*/  USHF.L.U32 UR5, UR4, 0x1, URZ ;  /* 0x0000000104057899 */ /* 0x000fe2000800063f */
[----:B------:R-:W-:Y:S01]  /*b410*/  F2FP.F16.F32.PACK_AB R148, R149, R148 ;  /* 0x000000949594723e */ /* 0x000fe200000000ff */
[C---:B------:R-:W-:Y:S01]  /*b420*/  IMAD.HI R6, R64.reuse, 0x2, RZ ;  /* 0x0000000240067827 */ /* 0x040fe200078e02ff */
[----:B------:R-:W-:-:S02]  /*b430*/  SHF.L.U32 R73, R64, 0x1, RZ ;  /* 0x0000000140497819 */ /* 0x000fc400000006ff */
[----:B------:R-:W-:Y:S01]  /*b440*/  F2FP.F16.F32.PACK_AB R149, R151, R150 ;  /* 0x000000969795723e */ /* 0x000fe200000000ff */
[----:B-1----:R-:W-:Y:S01]  /*b450*/  IMAD R89, R75, 0xa, RZ ;  /* 0x0000000a4b597824 */ /* 0x002fe200078e02ff */
[----:B----4-:R-:W-:Y:S01]  /*b460*/  IADD3 R72, P4, P5, R73, UR5, R68 ;  /* 0x0000000549487c10 */ /* 0x010fe2000fd9e044 */
[----:B------:R-:W-:Y:S01]  /*b470*/  UIMAD.WIDE UR4, UR4, 0x2, URZ ;  /* 0x00000002040478a5 */ /* 0x000fe2000f8e023f */
[----:B------:R-:W-:Y:S01]  /*b480*/  F2FP.F16.F32.PACK_AB R150, R85, R84 ;  /* 0x000000545596723e */ /* 0x000fe200000000ff */
[----:B------:R-:W-:Y:S01]  /*b490*/  IMAD R85, R75, 0x6, RZ ;  /* 0x000000064b557824 */ /* 0x000fe200078e02ff */
[----:B------:R-:W-:Y:S01]  /*b4a0*/  F2FP.F16.F32.PACK_AB R151, R3, R4 ;  /* 0x000000040397723e */ /* 0x000fe200000000ff */
[C---:B------:R-:W-:Y:S01]  /*b4b0*/  IMAD R3, R75.reuse, 0x3, RZ ;  /* 0x000000034b037824 */ /* 0x040fe200078e02ff */
[C---:B------:R-:W-:Y:S01]  /*b4c0*/  SHF.L.U32 R77, R75.reuse, 0x1, RZ ;  /* 0x000000014b4d7819 */ /* 0x040fe200000006ff */
[----:B------:R-:W0:Y:S01]  /*b4d0*/  LDS.128 R20, [R15] ;  /* 0x000000000f147984 */ /* 0x000e220000000c00 */
[----:B------:R-:W-:Y:S01]  /*b4e0*/  IADD3.X R73, R6, UR5, R69, P4, P5 ;  /* 0x0000000506497c10 */ /* 0x000fe2000a7ea445 */
[----:B------:R-:W-:Y:S01]  /*b4f0*/  IMAD R91, R75, 0xc, RZ ;  /* 0x0000000c4b5b7824 */ /* 0x000fe200078e02ff */
[-C--:B------:R-:W-:Y:S01]  /*b500*/  IADD3 R6, P4, R77, R72.reuse, RZ ;  /* 0x000000484d067210 */ /* 0x080fe20007f9e0ff */
[----:B------:R-:W-:Y:S01]  /*b510*/  BAR.SYNC.DEFER_BLOCKING 0x0 ;  /* 0x0000000000007b1d */ /* 0x000fe20000010000 */
[CC--:B------:R-:W-:Y:S01]  /*b520*/  LEA R76, P5, R75.reuse, R72.reuse, 0x2 ;  /* 0x000000484b4c7211 */ /* 0x0c0fe200078a10ff */
[C---:B------:R-:W-:Y:S01]  /*b530*/  IMAD R93, R75.reuse, 0xe, RZ ;  /* 0x0000000e4b5d7824 */ /* 0x040fe200078e02ff */
[CC--:B------:R-:W-:Y:S01]  /*b540*/  LEA.HI.X.SX32 R7, R75.reuse, R73.reuse, 0x1, P4 ;  /* 0x000000494b077211 */ /* 0x0c0fe200020f0eff */
[C---:B------:R-:W-:Y:S01]  /*b550*/  IMAD R95, R75.reuse, 0x12, RZ ;  /* 0x000000124b5f7824 */ /* 0x040fe200078e02ff */
[----:B------:R-:W-:Y:S01]  /*b560*/  PRMT R4, R8, 0x7632, R4 ;  /* 0x0000763208047816 */ /* 0x000fe20000000004 */
[----:B------:R-:W-:Y:S01]  /*b570*/  IMAD R97, R75, 0x14, RZ ;  /* 0x000000144b617824 */ /* 0x000fe200078e02ff */
[-C--:B------:R-:W-:Y:S01]  /*b580*/  LEA.HI.X.SX32 R77, R77, R73.reuse, 0x1, P5 ;  /* 0x000000494d4d7211 */ /* 0x080fe200028f0eff */
[----:B------:R-:W-:Y:S01]  /*b590*/  IMAD R99, R75, 0x1c, RZ ;  /* 0x0000001c4b637824 */ /* 0x000fe200078e02ff */
[-C--:B------:R-:W-:Y:S01]  /*b5a0*/  IADD3 R78, P5, R85, R72.reuse, RZ ;  /* 0x00000048554e7210 */ /* 0x080fe20007fbe0ff */
[C---:B------:R-:W-:Y:S01]  /*b5b0*/  IMAD R105, R75.reuse, 0x2a, RZ ;  /* 0x0000002a4b697824 */ /* 0x040fe200078e02ff */
[C---:B------:R-:W-:Y:S01]  /*b5c0*/  SHF.L.U32 R81, R75.reuse, 0x2, RZ ;  /* 0x000000024b517819 */ /* 0x040fe200000006ff */
[----:B------:R-:W-:Y:S01]  /*b5d0*/  IMAD R107, R75, 0x2c, RZ ;  /* 0x0000002c4b6b7824 */ /* 0x000fe200078e02ff */
[-C--:B------:R-:W-:Y:S01]  /*b5e0*/  LEA.HI.X.SX32 R79, R3, R73.reuse, 0x1, P5 ;  /* 0x00000049034f7211 */ /* 0x080fe200028f0eff */
[C---:B------:R-:W-:Y:S01]  /*b5f0*/  IMAD R3, R75.reuse, 0x5, RZ ;  /* 0x000000054b037824 */ /* 0x040fe200078e02ff */
[C---:B------:R-:W-:Y:S01]  /*b600*/  LEA R80, P4, R75.reuse, R72, 0x3 ;  /* 0x000000484b507211 */ /* 0x040fe200078818ff */
[C---:B------:R-:W-:Y:S01]  /*b610*/  IMAD R109, R75.reuse, 0x30, RZ ;  /* 0x000000304b6d7824 */ /* 0x040fe200078e02ff */
[----:B------:R-:W-:Y:S01]  /*b620*/  FSEL R82, R82, -INF , P2 ;  /* 0xff80000052527808 */ /* 0x000fe20001000000 */
[----:B------:R-:W-:Y:S01]  /*b630*/  IMAD R111, R75, 0x32, RZ ;  /* 0x000000324b6f7824 */ /* 0x000fe200078e02ff */
[----:B------:R-:W-:Y:S01]  /*b640*/  LEA.HI.X.SX32 R81, R81, R73, 0x1, P4 ;  /* 0x0000004951517211 */ /* 0x000fe200020f0eff */
[----:B------:R-:W-:Y:S01]  /*b650*/  IMAD R113, R75, 0x34, RZ ;  /* 0x000000344b717824 */ /* 0x000fe200078e02ff */
[----:B------:R-:W-:Y:S01]  /*b660*/  FSEL R83, R83, -INF , P1 ;  /* 0xff80000053537808 */ /* 0x000fe20000800000 */
[C---:B------:R-:W-:Y:S01]  /*b670*/  IMAD R117, R75.reuse, 0x3a, RZ ;  /* 0x0000003a4b757824 */ /* 0x040fe200078e02ff */
[----:B------:R-:W-:Y:S01]  /*b680*/  ULDC UR4, c[0x0][0x27c] ;  /* 0x00009f0000047ab9 */ /* 0x000fe20000000800 */
[----:B------:R-:W-:Y:S01]  /*b690*/  STSM.16.M88.4 [R0], R28 ;  /* 0x0000001c00007844 */ /* 0x000fe20000000200 */
[----:B------:R-:W-:-:S02]  /*b6a0*/  IMAD R115, R75, 0x38, RZ ;  /* 0x000000384b737824 */ /* 0x000fc400078e02ff */
[----:B------:R-:W-:Y:S01]  /*b6b0*/  FFMA R12, R83, 0.69314718246459960938, R12 ;  /* 0x3f317218530c7823 */ /* 0x000fe2000000000c */
[C---:B------:R-:W-:Y:S01]  /*b6c0*/  IMAD R121, R75.reuse, 0x3e, RZ ;  /* 0x0000003e4b797824 */ /* 0x040fe200078e02ff */
[----:B------:R-:W-:Y:S01]  /*b6d0*/  BAR.SYNC.DEFER_BLOCKING 0x0 ;  /* 0x0000000000007b1d */ /* 0x000fe20000010000 */
[C---:B------:R-:W-:Y:S01]  /*b6e0*/  IMAD R119, R75.reuse, 0x3c, RZ ;  /* 0x0000003c4b777824 */ /* 0x040fe200078e02ff */
[----:B------:R-:W-:Y:S01]  /*b6f0*/  UIMAD UR4, UR6, UR4, URZ ;  /* 0x00000004060472a4 */ /* 0x000fe2000f8e023f */
[C---:B------:R-:W-:Y:S02]  /*b700*/  IMAD R123, R75.reuse, 0x42, RZ ;  /* 0x000000424b7b7824 */ /* 0x040fe400078e02ff */
[C---:B------:R-:W-:Y:S01]  /*b710*/  IMAD R125, R75.reuse, 0x44, RZ ;  /* 0x000000444b7d7824 */ /* 0x040fe200078e02ff */
[----:B------:R-:W-:Y:S01]  /*b720*/  USHF.L.U32 UR6, UR4, 0x2, URZ ;  /* 0x0000000204067899 */ /* 0x000fe2000800063f */
[C---:B------:R-:W-:Y:S01]  /*b730*/  IMAD R127, R75.reuse, 0x46, RZ ;  /* 0x000000464b7f7824 */ /* 0x040fe200078e02ff */
[----:B------:R-:W-:Y:S01]  /*b740*/  UIMAD.WIDE UR4, UR4, 0x4, URZ ;  /* 0x00000004040478a5 */ /* 0x000fe2000f8e023f */
[----:B------:R-:W-:-:S02]  /*b750*/  IMAD R131, R75, 0x4a, RZ ;  /* 0x0000004a4b837824 */ /* 0x000fc400078e02ff */
[C---:B------:R-:W-:Y:S02]  /*b760*/  IMAD R129, R75.reuse, 0x48, RZ ;  /* 0x000000484b817824 */ /* 0x040fe400078e02ff */
[----:B------:R-:W-:Y:S01]  /*b770*/  IMAD R103, R75, 0x4e, RZ ;  /* 0x0000004e4b677824 */ /* 0x000fe200078e02ff */
[----:B------:R-:W-:Y:S01]  /*b780*/  LDS.128 R24, [R15] ;  /* 0x000000000f187984 */ /* 0x000fe20000000c00 */
[----:B------:R-:W-:Y:S06]  /*b790*/  BAR.SYNC.DEFER_BLOCKING 0x0 ;  /* 0x0000000000007b1d */ /* 0x000fec0000010000 */
[----:B------:R-:W-:Y:S02]  /*b7a0*/  STSM.16.M88.4 [R0], R32 ;  /* 0x0000002000007844 */ /* 0x000fe40000000200 */
[----:B------:R-:W-:Y:S06]  /*b7b0*/  BAR.SYNC.DEFER_BLOCKING 0x0 ;  /* 0x0000000000007b1d */ /* 0x000fec0000010000 */
[----:B------:R-:W-:Y:S02]  /*b7c0*/  LDS.128 R28, [R15] ;  /* 0x000000000f1c7984 */ /* 0x000fe40000000c00 */
        /* <DEDUP_REMOVED lines=15> */
[----:B------:R-:W1:Y:S02]  /*b8c0*/  LDS.128 R48, [R15] ;  /* 0x000000000f307984 */ /* 0x000e640000000c00 */
        /* <DEDUP_REMOVED lines=19> */
[----:B------:R-:W4:Y:S02]  /*ba00*/  LDS.128 R64, [R15] ;  /* 0x000000000f407984 */ /* 0x000f240000000c00 */
[----:B------:R-:W-:Y:S06]  /*ba10*/  BAR.SYNC.DEFER_BLOCKING 0x0 ;  /* 0x0000000000007b1d */ /* 0x000fec0000010000 */
[----:B------:R-:W-:Y:S02]  /*ba20*/  STSM.16.M88.4 [R0], R144 ;  /* 0x0000009000007844 */ /* 0x000fe40000000200 */
[----:B------:R-:W-:Y:S06]  /*ba30*/  BAR.SYNC.DEFER_BLOCKING 0x0 ;  /* 0x0000000000007b1d */ /* 0x000fec0000010000 */
[----:B------:R-:W4:Y:S02]  /*ba40*/  LDS.128 R68, [R15] ;  /* 0x000000000f447984 */ /* 0x000f240000000c00 */
[----:B------:R-:W-:Y:S06]  /*ba50*/  BAR.SYNC.DEFER_BLOCKING 0x0 ;  /* 0x0000000000007b1d */ /* 0x000fec0000010000 */
[----:B------:R2:W-:Y:S02]  /*ba60*/  STSM.16.M88.4 [R0], R148 ;  /* 0x0000009400007844 */ /* 0x0005e40000000200 */
[----:B------:R-:W-:Y:S01]  /*ba70*/  BAR.SYNC.DEFER_BLOCKING 0x0 ;  /* 0x0000000000007b1d */ /* 0x000fe20000010000 */
[----:B--2---:R-:W-:-:S05]  /*ba80*/  PRMT R0, R10, 0x7632, R0 ;  /* 0x000076320a007816 */ /* 0x004fca0000000000 */
[----:B------:R2:W-:Y:S04]  /*ba90*/  STG.E.U16 desc[UR40][R72.64], R8 ;  /* 0x0000000848007986 */ /* 0x0005e8000c101528 */
[----:B------:R3:W-:Y:S04]  /*baa0*/  STG.E.U16 desc[UR40][R6.64], R4 ;  /* 0x0000000406007986 */ /* 0x0007e8000c101528 */
[----:B------:R0:W-:Y:S01]  /*bab0*/  STG.E.U16 desc[UR40][R76.64], R9 ;  /* 0x000000094c007986 */ /* 0x0001e2000c101528 */
[----:B--2---:R-:W-:Y:S02]  /*bac0*/  IADD3 R8, P6, R91, R72, RZ ;  /* 0x000000485b087210 */ /* 0x004fe40007fde0ff */
[----:B---3--:R-:W-:-:S02]  /*bad0*/  PRMT R7, R9, 0x7632, R7 ;  /* 0x0000763209077816 */ /* 0x008fc40000000007 */
[-C--:B------:R-:W-:Y:S02]  /*bae0*/  IADD3 R6, P5, R89, R72.reuse, RZ ;  /* 0x0000004859067210 */ /* 0x080fe40007fbe0ff */
[-C--:B0-----:R-:W-:Y:S01]  /*baf0*/  LEA.HI.X.SX32 R9, R85, R73.reuse, 0x1, P6 ;  /* 0x0000004955097211 */ /* 0x081fe200030f0eff */
[----:B------:R0:W-:Y:S01]  /*bb00*/  STG.E.U16 desc[UR40][R78.64], R7 ;  /* 0x000000074e007986 */ /* 0x0001e2000c101528 */
[-C--:B------:R-:W-:Y:S01]  /*bb10*/  IADD3 R76, P4, R93, R72.reuse, RZ ;  /* 0x000000485d4c7210 */ /* 0x080fe20007f9e0ff */
[----:B------:R-:W-:Y:S01]  /*bb20*/  IMAD.SHL.U32 R85, R75, 0x8, RZ ;  /* 0x000000084b557824 */ /* 0x000fe200078e00ff */
[----:B------:R-:W-:Y:S01]  /*bb30*/  PRMT R4, R11, 0x7632, R4 ;  /* 0x000076320b047816 */ /* 0x000fe20000000004 */
[----:B------:R2:W-:Y:S01]  /*bb40*/  STG.E.U16 desc[UR40][R80.64], R10 ;  /* 0x0000000a50007986 */ /* 0x0005e2000c101528 */
[----:B0-----:R-:W-:Y:S01]  /*bb50*/  LEA.HI.X.SX32 R7, R3, R73, 0x1, P5 ;  /* 0x0000004903077211 */ /* 0x001fe200028f0eff */
[C---:B------:R-:W-:Y:S01]  /*bb60*/  IMAD R3, R75.reuse, 0x7, RZ ;  /* 0x000000074b037824 */ /* 0x040fe200078e02ff */
[C---:B------:R-:W-:Y:S01]  /*bb70*/  LEA R78, P5, R75.reuse, R72, 0x4 ;  /* 0x000000484b4e7211 */ /* 0x040fe200078a20ff */
[----:B--2---:R-:W-:-:S02]  /*bb80*/  IMAD R81, R75, 0x16, RZ ;  /* 0x000000164b517824 */ /* 0x004fc400078e02ff */
[----:B------:R0:W-:Y:S01]  /*bb90*/  STG.E.U16 desc[UR40][R6.64], R0 ;  /* 0x0000000006007986 */ /* 0x0001e2000c101528 */
[-C--:B------:R-:W-:Y:S01]  /*bba0*/  LEA.HI.X.SX32 R77, R3, R73.reuse, 0x1, P4 ;  /* 0x00000049034d7211 */ /* 0x080fe200020f0eff */
[----:B------:R-:W-:Y:S01]  /*bbb0*/  IMAD R3, R75, 0x9, RZ ;  /* 0x000000094b037824 */ /* 0x000fe200078e02ff */
[----:B------:R-:W-:Y:S01]  /*bbc0*/  LEA.HI.X.SX32 R79, R85, R73, 0x1, P5 ;  /* 0x00000049554f7211 */ /* 0x000fe200028f0eff */
[----:B------:R2:W-:Y:S01]  /*bbd0*/  STG.E.U16 desc[UR40][R8.64], R11 ;  /* 0x0000000b08007986 */ /* 0x0005e2000c101528 */
[----:B------:R-:W-:-:S03]  /*bbe0*/  IMAD R85, R75, 0x18, RZ ;  /* 0x000000184b557824 */ /* 0x000fc600078e02ff */
[----:B------:R3:W-:Y:S01]  /*bbf0*/  STG.E.U16 desc[UR40][R76.64], R4 ;  /* 0x000000044c007986 */ /* 0x0007e2000c101528 */
[----:B0-----:R-:W-:-:S03]  /*bc00*/  IADD3 R6, P4, R95, R72, RZ ;  /* 0x000000485f067210 */ /* 0x001fc60007f9e0ff */
[----:B------:R0:W-:Y:S01]  /*bc10*/  STG.E.U16 desc[UR40][R78.64], R16 ;  /* 0x000000104e007986 */ /* 0x0001e2000c101528 */
[----:B------:R-:W-:Y:S02]  /*bc20*/  PRMT R0, R16, 0x7632, R0 ;  /* 0x0000763210007816 */ /* 0x000fe40000000000 */
[-C--:B--2---:R-:W-:Y:S02]  /*bc30*/  IADD3 R8, P5, R97, R72.reuse, RZ ;  /* 0x0000004861087210 */ /* 0x084fe40007fbe0ff */
[-C--:B------:R-:W-:Y:S01]  /*bc40*/  LEA.HI.X.SX32 R7, R3, R73.reuse, 0x1, P4 ;  /* 0x0000004903077211 */ /* 0x080fe200020f0eff */
[----:B------:R-:W-:Y:S01]  /*bc50*/  IMAD R3, R75, 0xb, RZ ;  /* 0x0000000b4b037824 */ /* 0x000fe200078e02ff */
[-C--:B------:R-:W-:Y:S01]  /*bc60*/  LEA.HI.X.SX32 R9, R89, R73.reuse, 0x1, P5 ;  /* 0x0000004959097211 */ /* 0x080fe200028f0eff */
[----:B------:R-:W-:Y:S01]  /*bc70*/  IMAD R89, R75, 0x1a, RZ ;  /* 0x0000001a4b597824 */ /* 0x000fe200078e02ff */
[-C--:B------:R-:W-:Y:S01]  /*bc80*/  IADD3 R10, P5, R81, R72.reuse, RZ ;  /* 0x00000048510a7210 */ /* 0x080fe20007fbe0ff */
[----:B------:R2:W-:Y:S01]  /*bc90*/  STG.E.U16 desc[UR40][R6.64], R0 ;  /* 0x0000000006007986 */ /* 0x0005e2000c101528 */
[----:B---3--:R-:W-:Y:S01]  /*bca0*/  IADD3 R76, P4, R85, R72, RZ ;  /* 0x00000048554c7210 */ /* 0x008fe20007f9e0ff */
[----:B0-----:R-:W-:Y:S01]  /*bcb0*/  IMAD R79, R75, 0x1e, RZ ;  /* 0x0000001e4b4f7824 */ /* 0x001fe200078e02ff */
[-C--:B------:R-:W-:Y:S01]  /*bcc0*/  LEA.HI.X.SX32 R11, R3, R73.reuse, 0x1, P5 ;  /* 0x00000049030b7211 */ /* 0x080fe200028f0eff */
[----:B------:R-:W-:Y:S01]  /*bcd0*/  IMAD R3, R75, 0xd, RZ ;  /* 0x0000000d4b037824 */ /* 0x000fe200078e02ff */
[----:B------:R0:W-:Y:S01]  /*bce0*/  STG.E.U16 desc[UR40][R8.64], R17 ;  /* 0x0000001108007986 */ /* 0x0001e2000c101528 */
[----:B------:R-:W-:Y:S01]  /*bcf0*/  LEA.HI.X.SX32 R77, R91, R73, 0x1, P4 ;  /* 0x000000495b4d7211 */ /* 0x000fe200020f0eff */
[----:B------:R-:W-:Y:S01]  /*bd00*/  IMAD R91, R75, 0x22, RZ ;  /* 0x000000224b5b7824 */ /* 0x000fe200078e02ff */
[----:B------:R-:W-:-:S02]  /*bd10*/  PRMT R4, R19, 0x7632, R4 ;  /* 0x0000763213047816 */ /* 0x000fc40000000004 */
[----:B--2---:R-:W-:Y:S02]  /*bd20*/  PRMT R7, R17, 0x7632, R7 ;  /* 0x0000763211077816 */ /* 0x004fe40000000007 */
[-C--:B------:R-:W-:Y:S02]  /*bd30*/  IADD3 R6, P5, R89, R72.reuse, RZ ;  /* 0x0000004859067210 */ /* 0x080fe40007fbe0ff */
[----:B------:R-:W-:Y:S01]  /*bd40*/  PRMT R0, R18, 0x7632, R0 ;  /* 0x0000763212007816 */ /* 0x000fe20000000000 */
[----:B------:R2:W-:Y:S01]  /*bd50*/  STG.E.U16 desc[UR40][R10.64], R7 ;  /* 0x000000070a007986 */ /* 0x0005e2000c101528 */
[-C--:B0-----:R-:W-:Y:S02]  /*bd60*/  IADD3 R8, P6, R99, R72.reuse, RZ ;  /* 0x0000004863087210 */ /* 0x081fe40007fde0ff */
[----:B------:R-:W-:Y:S01]  /*bd70*/  SHF.L.U32 R17, R75, 0x4, RZ ;  /* 0x000000044b117819 */ /* 0x000fe200000006ff */
[----:B------:R0:W-:Y:S01]  /*bd80*/  STG.E.U16 desc[UR40][R76.64], R18 ;  /* 0x000000124c007986 */ /* 0x0001e2000c101528 */
[-C--:B------:R-:W-:Y:S01]  /*bd90*/  LEA.HI.X.SX32 R9, R93, R73.reuse, 0x1, P6 ;  /* 0x000000495d097211 */ /* 0x080fe200030f0eff */
[----:B------:R-:W-:Y:S01]  /*bda0*/  IMAD R93, R75, 0x24, RZ ;  /* 0x000000244b5d7824 */ /* 0x000fe200078e02ff */
[----:B--2---:R-:W-:Y:S01]  /*bdb0*/  LEA.HI.X.SX32 R7, R3, R73, 0x1, P5 ;  /* 0x0000004903077211 */ /* 0x004fe200028f0eff */
[----:B------:R-:W-:Y:S01]  /*bdc0*/  IMAD R3, R75, 0xf, RZ ;  /* 0x0000000f4b037824 */ /* 0x000fe200078e02ff */
[----:B------:R-:W-:-:S02]  /*bdd0*/  IADD3 R10, P4, R79, R72, RZ ;  /* 0x000000484f0a7210 */ /* 0x000fc40007f9e0ff */
[-C--:B------:R-:W-:Y:S01]  /*bde0*/  LEA R16, P5, R101, R72.reuse, 0x5 ;  /* 0x0000004865107211 */ /* 0x080fe200078a28ff */
[----:B------:R2:W-:Y:S01]  /*bdf0*/  STG.E.U16 desc[UR40][R6.64], R0 ;  /* 0x0000000006007986 */ /* 0x0005e2000c101528 */
[-C--:B------:R-:W-:Y:S01]  /*be00*/  LEA.HI.X.SX32 R11, R3, R73.reuse, 0x1, P4 ;  /* 0x00000049030b7211 */ /* 0x080fe200020f0eff */
[----:B------:R-:W-:Y:S01]  /*be10*/  IMAD R3, R75, 0x11, RZ ;  /* 0x000000114b037824 */ /* 0x000fe200078e02ff */
[----:B------:R-:W-:Y:S01]  /*be20*/  LEA.HI.X.SX32 R17, R17, R73, 0x1, P5 ;  /* 0x0000004911117211 */ /* 0x000fe200028f0eff */
[----:B------:R3:W-:Y:S01]  /*be30*/  STG.E.U16 desc[UR40][R8.64], R19 ;  /* 0x0000001308007986 */ /* 0x0007e2000c101528 */
[C---:B0-----:R-:W-:Y:S02]  /*be40*/  IMAD R77, R75.reuse, 0x26, RZ ;  /* 0x000000264b4d7824 */ /* 0x041fe400078e02ff */
[----:B------:R-:W-:Y:S01]  /*be50*/  IMAD R101, R75, 0x4c, RZ ;  /* 0x0000004c4b657824 */ /* 0x000fe200078e02ff */
[----:B------:R0:W-:Y:S01]  /*be60*/  STG.E.U16 desc[UR40][R10.64], R4 ;  /* 0x000000040a007986 */ /* 0x0001e2000c101528 */
[----:B--2---:R-:W-:-:S03]  /*be70*/  IADD3 R6, P4, R91, R72, RZ ;  /* 0x000000485b067210 */ /* 0x004fc60007f9e0ff */
[----:B------:R-:W-:Y:S01]  /*be80*/  STG.E.U16 desc[UR40][R16.64], R20 ;  /* 0x0000001410007986 */ /* 0x000fe2000c101528 */
[----:B------:R-:W-:Y:S02]  /*be90*/  PRMT R0, R20, 0x7632, R0 ;  /* 0x0000763214007816 */ /* 0x000fe40000000000 */
[-C--:B---3--:R-:W-:Y:S02]  /*bea0*/  IADD3 R8, P5, R93, R72.reuse, RZ ;  /* 0x000000485d087210 */ /* 0x088fe40007fbe0ff */
[-C--:B------:R-:W-:Y:S01]  /*beb0*/  LEA.HI.X.SX32 R7, R3, R73.reuse, 0x1, P4 ;  /* 0x0000004903077211 */ /* 0x080fe200020f0eff */
[----:B------:R-:W-:Y:S01]  /*bec0*/  IMAD R3, R75, 0x13, RZ ;  /* 0x000000134b037824 */ /* 0x000fe200078e02ff */
[----:B------:R-:W-:Y:S01]  /*bed0*/  LEA.HI.X.SX32 R9, R95, R73, 0x1, P5 ;  /* 0x000000495f097211 */ /* 0x000fe200028f0eff */
[----:B------:R-:W-:Y:S01]  /*bee0*/  IMAD R95, R75, 0x28, RZ ;  /* 0x000000284b5f7824 */ /* 0x000fe200078e02ff */
[----:B0-----:R-:W-:Y:S01]  /*bef0*/  IADD3 R10, P5, R77, R72, RZ ;  /* 0x000000484d0a7210 */ /* 0x001fe20007fbe0ff */
[----:B------:R0:W-:Y:S01]  /*bf00*/  STG.E.U16 desc[UR40][R6.64], R0 ;  /* 0x0000000006007986 */ /* 0x0001e2000c101528 */
[----:B------:R-:W-:-:S02]  /*bf10*/  PRMT R4, R23, 0x7632, R4 ;  /* 0x0000763217047816 */ /* 0x000fc40000000004 */
[----:B------:R-:W-:Y:S01]  /*bf20*/  LEA.HI.X.SX32 R11, R3, R73, 0x1, P5 ;  /* 0x00000049030b7211 */ /* 0x000fe200028f0eff */
[----:B------:R-:W-:Y:S01]  /*bf30*/  IMAD R3, R75, 0x15, RZ ;  /* 0x000000154b037824 */ /* 0x000fe200078e02ff */
[----:B------:R2:W-:Y:S01]  /*bf40*/  STG.E.U16 desc[UR40][R8.64], R21 ;  /* 0x0000001508007986 */ /* 0x0005e2000c101528 */
[----:B------:R-:W-:-:S04]  /*bf50*/  IADD3 R18, P4, R95, R72, RZ ;  /* 0x000000485f127210 */ /* 0x000fc80007f9e0ff */
[----:B------:R-:W-:Y:S01]  /*bf60*/  LEA.HI.X.SX32 R19, R97, R73, 0x1, P4 ;  /* 0x0000004961137211 */ /* 0x000fe200020f0eff */
[----:B------:R-:W-:Y:S01]  /*bf70*/  IMAD R97, R75, 0x50, RZ ;  /* 0x000000504b617824 */ /* 0x000fe200078e02ff */
[----:B0-----:R-:W-:Y:S02]  /*bf80*/  PRMT R7, R21, 0x7632, R7 ;  /* 0x0000763215077816 */ /* 0x001fe40000000007 */
[-C--:B------:R-:W-:Y:S02]  /*bf90*/  IADD3 R6, P5, R105, R72.reuse, RZ ;  /* 0x0000004869067210 */ /* 0x080fe40007fbe0ff */
[----:B------:R-:W-:Y:S01]  /*bfa0*/  PRMT R0, R22, 0x7632, R0 ;  /* 0x0000763216007816 */ /* 0x000fe20000000000 */
[----:B--2---:R-:W-:Y:S01]  /*bfb0*/  IMAD R21, R75, 0x2e, RZ ;  /* 0x0000002e4b157824 */ /* 0x004fe200078e02ff */
[-C--:B------:R-:W-:Y:S01]  /*bfc0*/  IADD3 R8, P6, R107, R72.reuse, RZ ;  /* 0x000000486b087210 */ /* 0x080fe20007fde0ff */
[----:B------:R0:W-:Y:S01]  /*bfd0*/  STG.E.U16 desc[UR40][R10.64], R7 ;  /* 0x000000070a007986 */ /* 0x0001e2000c101528 */
[----:B------:R-:W-:-:S02]  /*bfe0*/  IADD3 R16, P4, R109, R72, RZ ;  /* 0x000000486d107210 */ /* 0x000fc40007f9e0ff */
[-C--:B------:R-:W-:Y:S01]  /*bff0*/  LEA.HI.X.SX32 R9, R81, R73.reuse, 0x1, P6 ;  /* 0x0000004951097211 */ /* 0x080fe200030f0eff */
[----:B------:R2:W-:Y:S01]  /*c000*/  STG.E.U16 desc[UR40][R18.64], R22 ;  /* 0x0000001612007986 */ /* 0x0005e2000c101528 */
[----:B------:R-:W3:Y:S01]  /*c010*/  LDC R81, c[0x0][0x278] ;  /* 0x00009e00ff517b82 */ /* 0x000ee20000000800 */
[-C--:B------:R-:W-:Y:S01]  /*c020*/  LEA.HI.X.SX32 R17, R85, R73.reuse, 0x1, P4 ;  /* 0x0000004955117211 */ /* 0x080fe200020f0eff */
[----:B------:R-:W-:Y:S01]  /*c030*/  IMAD R85, R75, 0x5e, RZ ;  /* 0x0000005e4b557824 */ /* 0x000fe200078e02ff */
[-C--:B0-----:R-:W-:Y:S01]  /*c040*/  LEA.HI.X.SX32 R7, R3, R73.reuse, 0x1, P5 ;  /* 0x0000004903077211 */ /* 0x081fe200028f0eff */
[----:B------:R-:W-:Y:S01]  /*c050*/  IMAD R3, R75, 0x17, RZ ;  /* 0x000000174b037824 */ /* 0x000fe200078e02ff */
[-C--:B------:R-:W-:Y:S02]  /*c060*/  IADD3 R10, P5, R21, R72.reuse, RZ ;  /* 0x00000048150a7210 */ /* 0x080fe40007fbe0ff */
[----:B--2---:R-:W-:Y:S01]  /*c070*/  IADD3 R18, P6, R113, R72, RZ ;  /* 0x0000004871127210 */ /* 0x004fe20007fde0ff */
[----:B------:R0:W-:Y:S01]  /*c080*/  STG.E.U16 desc[UR40][R6.64], R0 ;  /* 0x0000000006007986 */ /* 0x0001e2000c101528 */
[-C--:B------:R-:W-:Y:S01]  /*c090*/  LEA.HI.X.SX32 R11, R3, R73.reuse, 0x1, P5 ;  /* 0x00000049030b7211 */ /* 0x080fe200028f0eff */
[----:B------:R-:W-:Y:S01]  /*c0a0*/  IMAD R3, R75, 0x19, RZ ;  /* 0x000000194b037824 */ /* 0x000fe200078e02ff */
[----:B------:R-:W-:Y:S01]  /*c0b0*/  LEA.HI.X.SX32 R19, R89, R73, 0x1, P6 ;  /* 0x0000004959137211 */ /* 0x000fe200030f0eff */
[----:B------:R2:W-:Y:S01]  /*c0c0*/  STG.E.U16 desc[UR40][R8.64], R23 ;  /* 0x0000001708007986 */ /* 0x0005e2000c101528 */
[----:B------:R-:W-:Y:S01]  /*c0d0*/  IMAD R89, R75, 0x54, RZ ;  /* 0x000000544b597824 */ /* 0x000fe200078e02ff */
[----:B-1----:R-:W-:-:S02]  /*c0e0*/  PRMT R22, R49, 0x7632, R22 ;  /* 0x0000763231167816 */ /* 0x002fc40000000016 */
[----:B------:R1:W-:Y:S01]  /*c0f0*/  STG.E.U16 desc[UR40][R10.64], R4 ;  /* 0x000000040a007986 */ /* 0x0003e2000c101528 */
[----:B0-----:R-:W-:-:S03]  /*c100*/  IADD3 R6, P5, R111, R72, RZ ;  /* 0x000000486f067210 */ /* 0x001fc60007fbe0ff */
[----:B------:R0:W-:Y:S01]  /*c110*/  STG.E.U16 desc[UR40][R16.64], R24 ;  /* 0x0000001810007986 */ /* 0x0001e2000c101528 */
[----:B------:R-:W-:Y:S01]  /*c120*/  PRMT R0, R24, 0x7632, R0 ;  /* 0x0000763218007816 */ /* 0x000fe20000000000 */
[----:B--2---:R-:W-:Y:S01]  /*c130*/  IMAD R23, R75, 0x36, RZ ;  /* 0x000000364b177824 */ /* 0x004fe200078e02ff */
[-C--:B------:R-:W-:Y:S01]  /*c140*/  LEA.HI.X.SX32 R7, R3, R73.reuse, 0x1, P5 ;  /* 0x0000004903077211 */ /* 0x080fe200028f0eff */
[----:B------:R-:W-:Y:S01]  /*c150*/  IMAD R3, R75, 0x1b, RZ ;  /* 0x0000001b4b037824 */ /* 0x000fe200078e02ff */
[-C--:B-1----:R-:W-:Y:S02]  /*c160*/  IADD3 R10, P4, R115, R72.reuse, RZ ;  /* 0x00000048730a7210 */ /* 0x082fe40007f9e0ff */
[-C--:B------:R-:W-:Y:S01]  /*c170*/  IADD3 R8, P5, R23, R72.reuse, RZ ;  /* 0x0000004817087210 */ /* 0x080fe20007fbe0ff */
[----:B------:R1:W-:Y:S01]  /*c180*/  STG.E.U16 desc[UR40][R6.64], R0 ;  /* 0x0000000006007986 */ /* 0x0003e2000c101528 */
[-C--:B------:R-:W-:Y:S01]  /*c190*/  LEA.HI.X.SX32 R11, R99, R73.reuse, 0x1, P4 ;  /* 0x00000049630b7211 */ /* 0x080fe200020f0eff */
[----:B------:R-:W-:Y:S01]  /*c1a0*/  IMAD R99, R75, 0x52, RZ ;  /* 0x000000524b637824 */ /* 0x000fe200078e02ff */
[----:B------:R-:W-:Y:S01]  /*c1b0*/  LEA.HI.X.SX32 R9, R3, R73, 0x1, P5 ;  /* 0x0000004903097211 */ /* 0x000fe200028f0eff */
[----:B------:R-:W-:Y:S01]  /*c1c0*/  IMAD R3, R75, 0x1d, RZ ;  /* 0x0000001d4b037824 */ /* 0x000fe200078e02ff */
[----:B------:R2:W-:Y:S01]  /*c1d0*/  STG.E.U16 desc[UR40][R18.64], R25 ;  /* 0x0000001912007986 */ /* 0x0005e2000c101528 */
[----:B0-----:R-:W-:-:S02]  /*c1e0*/  IADD3 R16, P6, R119, R72, RZ ;  /* 0x0000004877107210 */ /* 0x001fc40007fde0ff */
[----:B------:R-:W-:Y:S02]  /*c1f0*/  PRMT R4, R27, 0x7632, R4 ;  /* 0x000076321b047816 */ /* 0x000fe40000000004 */
[-C--:B------:R-:W-:Y:S01]  /*c200*/  LEA.HI.X.SX32 R17, R79, R73.reuse, 0x1, P6 ;  /* 0x000000494f117211 */ /* 0x080fe200030f0eff */
[----:B------:R-:W-:Y:S01]  /*c210*/  IMAD R79, R75, 0x60, RZ ;  /* 0x000000604b4f7824 */ /* 0x000fe200078e02ff */
[----:B-1----:R-:W-:Y:S02]  /*c220*/  PRMT R7, R25, 0x7632, R7 ;  /* 0x0000763219077816 */ /* 0x002fe40000000007 */
[-C--:B------:R-:W-:Y:S02]  /*c230*/  IADD3 R6, P5, R117, R72.reuse, RZ ;  /* 0x0000004875067210 */ /* 0x080fe40007fbe0ff */
[----:B------:R-:W-:Y:S01]  /*c240*/  PRMT R0, R26, 0x7632, R0 ;  /* 0x000076321a007816 */ /* 0x000fe20000000000 */
[----:B------:R0:W-:Y:S01]  /*c250*/  STG.E.U16 desc[UR40][R8.64], R7 ;  /* 0x0000000708007986 */ /* 0x0001e2000c101528 */
[C---:B--2---:R-:W-:Y:S01]  /*c260*/  SHF.L.U32 R19, R75.reuse, 0x5, RZ ;  /* 0x000000054b137819 */ /* 0x044fe200000006ff */
[----:B------:R-:W-:Y:S01]  /*c270*/  IMAD R25, R75, 0x72, RZ ;  /* 0x000000724b197824 */ /* 0x000fe200078e02ff */
[----:B------:R-:W-:Y:S01]  /*c280*/  PRMT R24, R51, 0x7632, R24 ;  /* 0x0000763233187816 */ /* 0x000fe20000000018 */
[----:B------:R1:W-:Y:S01]  /*c290*/  STG.E.U16 desc[UR40][R10.64], R26 ;  /* 0x0000001a0a007986 */ /* 0x0003e2000c101528 */
[----:B0-----:R-:W-:Y:S01]  /*c2a0*/  LEA.HI.X.SX32 R7, R3, R73, 0x1, P5 ;  /* 0x0000004903077211 */ /* 0x001fe200028f0eff */
[----:B------:R-:W-:Y:S01]  /*c2b0*/  IMAD R3, R75, 0x1f, RZ ;  /* 0x0000001f4b037824 */ /* 0x000fe200078e02ff */
[----:B------:R-:W-:-:S02]  /*c2c0*/  IADD3 R8, P4, R121, R72, RZ ;  /* 0x0000004879087210 */ /* 0x000fc40007f9e0ff */
[-C--:B---3--:R-:W-:Y:S01]  /*c2d0*/  LEA R18, P5, R81, R72.reuse, 0x6 ;  /* 0x0000004851127211 */ /* 0x088fe200078a30ff */
[----:B------:R0:W-:Y:S01]  /*c2e0*/  STG.E.U16 desc[UR40][R6.64], R0 ;  /* 0x0000000006007986 */ /* 0x0001e2000c101528 */
[-C--:B------:R-:W-:Y:S01]  /*c2f0*/  LEA.HI.X.SX32 R9, R3, R73.reuse, 0x1, P4 ;  /* 0x0000004903097211 */ /* 0x080fe200020f0eff */
[----:B------:R-:W-:Y:S01]  /*c300*/  IMAD R3, R75, 0x21, RZ ;  /* 0x000000214b037824 */ /* 0x000fe200078e02ff */
[-C--:B------:R-:W-:Y:S01]  /*c310*/  LEA.HI.X.SX32 R19, R19, R73.reuse, 0x1, P5 ;  /* 0x0000004913137211 */ /* 0x080fe200028f0eff */
[----:B------:R2:W-:Y:S01]  /*c320*/  STG.E.U16 desc[UR40][R16.64], R27 ;  /* 0x0000001b10007986 */ /* 0x0005e2000c101528 */
[-C--:B-1----:R-:W-:Y:S01]  /*c330*/  IADD3 R10, P5, R125, R72.reuse, RZ ;  /* 0x000000487d0a7210 */ /* 0x082fe20007fbe0ff */
[----:B------:R-:W-:Y:S02]  /*c340*/  IMAD R81, R75, 0x62, RZ ;  /* 0x000000624b517824 */ /* 0x000fe400078e02ff */
[----:B------:R1:W-:Y:S01]  /*c350*/  STG.E.U16 desc[UR40][R8.64], R4 ;  /* 0x0000000408007986 */ /* 0x0003e2000c101528 */
[----:B------:R-:W-:Y:S01]  /*c360*/  LEA.HI.X.SX32 R11, R91, R73, 0x1, P5 ;  /* 0x000000495b0b7211 */ /* 0x000fe200028f0eff */
[----:B------:R-:W-:Y:S01]  /*c370*/  IMAD R91, R75, 0x58, RZ ;  /* 0x000000584b5b7824 */ /* 0x000fe200078e02ff */
[----:B0-----:R-:W-:Y:S01]  /*c380*/  IADD3 R6, P4, R123, R72, RZ ;  /* 0x000000487b067210 */ /* 0x001fe20007f9e0ff */
[----:B------:R0:W-:Y:S01]  /*c390*/  STG.E.U16 desc[UR40][R18.64], R28 ;  /* 0x0000001c12007986 */ /* 0x0001e2000c101528 */
[----:B------:R-:W-:-:S02]  /*c3a0*/  PRMT R0, R28, 0x7632, R0 ;  /* 0x000076321c007816 */ /* 0x000fc40000000000 */
[-C--:B------:R-:W-:Y:S01]  /*c3b0*/  LEA.HI.X.SX32 R7, R3, R73.reuse, 0x1, P4 ;  /* 0x0000004903077211 */ /* 0x080fe200020f0eff */
[----:B------:R-:W-:Y:S01]  /*c3c0*/  IMAD R3, R75, 0x23, RZ ;  /* 0x000000234b037824 */ /* 0x000fe200078e02ff */
[-C--:B--2---:R-:W-:Y:S01]  /*c3d0*/  IADD3 R16, P4, R129, R72.reuse, RZ ;  /* 0x0000004881107210 */ /* 0x084fe20007f9e0ff */
[----:B------:R-:W-:Y:S01]  /*c3e0*/  IMAD R27, R75, 0x64, RZ ;  /* 0x000000644b1b7824 */ /* 0x000fe200078e02ff */
[-C--:B-1----:R-:W-:Y:S01]  /*c3f0*/  IADD3 R8, P5, R127, R72.reuse, RZ ;  /* 0x000000487f087210 */ /* 0x082fe20007fbe0ff */
        /* <DEDUP_REMOVED lines=8> */
[----:B------:R-:W-:Y:S01]  /*c480*/  LEA.HI.X.SX32 R19, R95, R73, 0x1, P4 ;  /* 0x000000495f137211 */ /* 0x000fe200020f0eff */
[----:B------:R-:W-:Y:S01]  /*c490*/  IMAD R95, R75, 0x56, RZ ;  /* 0x000000564b5f7824 */ /* 0x000fe200078e02ff */
[----:B-1----:R-:W-:Y:S02]  /*c4a0*/  PRMT R7, R29, 0x7632, R7 ;  /* 0x000076321d077816 */ /* 0x002fe40000000007 */
[-C--:B------:R-:W-:Y:S02]  /*c4b0*/  IADD3 R6, P5, R131, R72.reuse, RZ ;  /* 0x0000004883067210 */ /* 0x080fe40007fbe0ff */
[----:B------:R-:W-:Y:S01]  /*c4c0*/  PRMT R0, R30, 0x7632, R0 ;  /* 0x000076321e007816 */ /* 0x000fe20000000000 */
[----:B------:R0:W-:Y:S01]  /*c4d0*/  STG.E.U16 desc[UR40][R8.64], R7 ;  /* 0x0000000708007986 */ /* 0x0001e2000c101528 */
[----:B--2---:R-:W-:Y:S01]  /*c4e0*/  IADD3 R10, P6, R101, R72, RZ ;  /* 0x00000048650a7210 */ /* 0x004fe20007fde0ff */
[----:B------:R-:W-:-:S02]  /*c4f0*/  IMAD R29, R75, 0x68, RZ ;  /* 0x000000684b1d7824 */ /* 0x000fc400078e02ff */
[----:B------:R1:W-:Y:S01]  /*c500*/  STG.E.U16 desc[UR40][R16.64], R30 ;  /* 0x0000001e10007986 */ /* 0x0003e2000c101528 */
[-C--:B------:R-:W-:Y:S01]  /*c510*/  LEA.HI.X.SX32 R11, R77, R73.reuse, 0x1, P6 ;  /* 0x000000494d0b7211 */ /* 0x080fe200030f0eff */
[----:B------:R-:W-:Y:S01]  /*c520*/  IMAD R77, R75, 0x5c, RZ ;  /* 0x0000005c4b4d7824 */ /* 0x000fe200078e02ff */
[-C--:B0-----:R-:W-:Y:S01]  /*c530*/  LEA.HI.X.SX32 R7, R3, R73.reuse, 0x1, P5 ;  /* 0x0000004903077211 */ /* 0x081fe200028f0eff */
[----:B------:R-:W-:Y:S01]  /*c540*/  IMAD R3, R75, 0x27, RZ ;  /* 0x000000274b037824 */ /* 0x000fe200078e02ff */
[-C--:B------:R-:W-:Y:S02]  /*c550*/  IADD3 R8, P5, R103, R72.reuse, RZ ;  /* 0x0000004867087210 */ /* 0x080fe40007fbe0ff */
[-C--:B-1----:R-:W-:Y:S01]  /*c560*/  IADD3 R16, P6, R89, R72.reuse, RZ ;  /* 0x0000004859107210 */ /* 0x082fe20007fde0ff */
[----:B------:R0:W-:Y:S01]  /*c570*/  STG.E.U16 desc[UR40][R6.64], R0 ;  /* 0x0000000006007986 */ /* 0x0001e2000c101528 */
[-C--:B------:R-:W-:Y:S01]  /*c580*/  LEA.HI.X.SX32 R9, R3, R73.reuse, 0x1, P5 ;  /* 0x0000004903097211 */ /* 0x080fe200028f0eff */
[----:B------:R-:W-:Y:S01]  /*c590*/  IMAD R3, R75, 0x29, RZ ;  /* 0x000000294b037824 */ /* 0x000fe200078e02ff */
[----:B------:R-:W-:Y:S01]  /*c5a0*/  LEA.HI.X.SX32 R17, R105, R73, 0x1, P6 ;  /* 0x0000004969117211 */ /* 0x000fe200030f0eff */
[----:B------:R1:W-:Y:S04]  /*c5b0*/  STG.E.U16 desc[UR40][R10.64], R31 ;  /* 0x0000001f0a007986 */ /* 0x0003e8000c101528 */
[----:B------:R2:W-:Y:S01]  /*c5c0*/  STG.E.U16 desc[UR40][R8.64], R4 ;  /* 0x0000000408007986 */ /* 0x0005e2000c101528 */
[----:B0-----:R-:W-:-:S03]  /*c5d0*/  IADD3 R6, P5, R99, R72, RZ ;  /* 0x0000004863067210 */ /* 0x001fc60007fbe0ff */
[----:B------:R0:W-:Y:S01]  /*c5e0*/  STG.E.U16 desc[UR40][R18.64], R32 ;  /* 0x0000002012007986 */ /* 0x0001e2000c101528 */
[----:B------:R-:W-:Y:S02]  /*c5f0*/  PRMT R0, R32, 0x7632, R0 ;  /* 0x0000763220007816 */ /* 0x000fe40000000000 */
[-C--:B------:R-:W-:Y:S01]  /*c600*/  LEA.HI.X.SX32 R7, R3, R73.reuse, 0x1, P5 ;  /* 0x0000004903077211 */ /* 0x080fe200028f0eff */
[----:B------:R-:W-:Y:S01]  /*c610*/  IMAD R3, R75, 0x2b, RZ ;  /* 0x0000002b4b037824 */ /* 0x000fe200078e02ff */
[-C--:B-1----:R-:W-:Y:S01]  /*c620*/  IADD3 R10, P4, R91, R72.reuse, RZ ;  /* 0x000000485b0a7210 */ /* 0x082fe20007f9e0ff */
[----:B------:R-:W-:Y:S01]  /*c630*/  IMAD R31, R75, 0x6a, RZ ;  /* 0x0000006a4b1f7824 */ /* 0x000fe200078e02ff */
[-C--:B--2---:R-:W-:Y:S01]  /*c640*/  IADD3 R8, P5, R95, R72.reuse, RZ ;  /* 0x000000485f087210 */ /* 0x084fe20007fbe0ff */
[----:B------:R1:W-:Y:S01]  /*c650*/  STG.E.U16 desc[UR40][R6.64], R0 ;  /* 0x0000000006007986 */ /* 0x0003e2000c101528 */
[-C--:B------:R-:W-:Y:S02]  /*c660*/  LEA.HI.X.SX32 R11, R107, R73.reuse, 0x1, P4 ;  /* 0x000000496b0b7211 */ /* 0x080fe400020f0eff */
[----:B------:R-:W-:Y:S01]  /*c670*/  LEA.HI.X.SX32 R9, R3, R73, 0x1, P5 ;  /* 0x0000004903097211 */ /* 0x000fe200028f0eff */
[----:B------:R-:W-:Y:S01]  /*c680*/  IMAD R3, R75, 0x2d, RZ ;  /* 0x0000002d4b037824 */ /* 0x000fe200078e02ff */
[----:B------:R2:W-:Y:S01]  /*c690*/  STG.E.U16 desc[UR40][R16.64], R33 ;  /* 0x0000002110007986 */ /* 0x0005e2000c101528 */
[----:B------:R-:W-:Y:S01]  /*c6a0*/  PRMT R4, R35, 0x7632, R4 ;  /* 0x0000763223047816 */ /* 0x000fe20000000004 */
[----:B0-----:R-:W-:Y:S01]  /*c6b0*/  IMAD R19, R75, 0x6c, RZ ;  /* 0x0000006c4b137824 */ /* 0x001fe200078e02ff */
[----:B------:R-:W-:-:S02]  /*c6c0*/  IADD3 R20, P4, R79, R72, RZ ;  /* 0x000000484f147210 */ /* 0x000fc40007f9e0ff */
[----:B------:R-:W-:Y:S02]  /*c6d0*/  SHF.L.U32 R107, R75, 0x6, RZ ;  /* 0x000000064b6b7819 */ /* 0x000fe400000006ff */
[----:B-1----:R-:W-:Y:S02]  /*c6e0*/  PRMT R7, R33, 0x7632, R7 ;  /* 0x0000763221077816 */ /* 0x002fe40000000007 */
[-C--:B------:R-:W-:Y:S02]  /*c6f0*/  IADD3 R6, P5, R93, R72.reuse, RZ ;  /* 0x000000485d067210 */ /* 0x080fe40007fbe0ff */
[----:B------:R-:W-:Y:S01]  /*c700*/  PRMT R0, R34, 0x7632, R0 ;  /* 0x0000763222007816 */ /* 0x000fe20000000000 */
[----:B------:R0:W-:Y:S01]  /*c710*/  STG.E.U16 desc[UR40][R8.64], R7 ;  /* 0x0000000708007986 */ /* 0x0001e2000c101528 */
[----:B--2---:R-:W-:Y:S01]  /*c720*/  IADD3 R16, P6, R77, R72, RZ ;  /* 0x000000484d107210 */ /* 0x004fe20007fde0ff */
[----:B------:R-:W-:Y:S01]  /*c730*/  IMAD R33, R75, 0x6e, RZ ;  /* 0x0000006e4b217824 */ /* 0x000fe200078e02ff */
[----:B------:R-:W-:Y:S01]  /*c740*/  PRMT R18, R39, 0x7632, R18 ;  /* 0x0000763227127816 */ /* 0x000fe20000000012 */
[----:B------:R1:W-:Y:S01]  /*c750*/  STG.E.U16 desc[UR40][R10.64], R34 ;  /* 0x000000220a007986 */ /* 0x0003e2000c101528 */
[----:B------:R-:W-:-:S02]  /*c760*/  LEA.HI.X.SX32 R17, R21, R73, 0x1, P6 ;  /* 0x0000004915117211 */ /* 0x000fc400030f0eff */
[-C--:B------:R-:W-:Y:S02]  /*c770*/  LEA.HI.X.SX32 R21, R109, R73.reuse, 0x1, P4 ;  /* 0x000000496d157211 */ /* 0x080fe400020f0eff */
[----:B------:R-:W2:Y:S01]  /*c780*/  LDC R109, c[0x0][0x278] ;  /* 0x00009e00ff6d7b82 */ /* 0x000ea20000000800 */
[----:B----4-:R-:W-:Y:S02]  /*c790*/  PRMT R32, R67, 0x7632, R32 ;  /* 0x0000763243207816 */ /* 0x010fe40000000020 */
        /* <DEDUP_REMOVED lines=12> */
[----:B------:R-:W-:Y:S01]  /*c860*/  PRMT R0, R40, 0x7632, R0 ;  /* 0x0000763228007816 */ /* 0x000fe20000000000 */
[----:B-1----:R-:W-:Y:S01]  /*c870*/  IMAD R35, R75, 0x66, RZ ;  /* 0x000000664b237824 */ /* 0x002fe200078e02ff */
[-C--:B------:R-:W-:Y:S01]  /*c880*/  LEA.HI.X.SX32 R7, R3, R73.reuse, 0x1, P5 ;  /* 0x0000004903077211 */ /* 0x080fe200028f0eff */
[----:B------:R-:W-:Y:S01]  /*c890*/  IMAD R3, R75, 0x33, RZ ;  /* 0x000000334b037824 */ /* 0x000fe200078e02ff */
[-C--:B------:R-:W-:Y:S02]  /*c8a0*/  IADD3 R16, P4, R29, R72.reuse, RZ ;  /* 0x000000481d107210 */ /* 0x080fe40007f9e0ff */
[-C--:B---3--:R-:W-:Y:S01]  /*c8b0*/  IADD3 R8, P5, R35, R72.reuse, RZ ;  /* 0x0000004823087210 */ /* 0x088fe20007fbe0ff */
[----:B------:R1:W-:Y:S01]  /*c8c0*/  STG.E.U16 desc[UR40][R6.64], R0 ;  /* 0x0000000006007986 */ /* 0x0003e2000c101528 */
[-C--:B------:R-:W-:Y:S02]  /*c8d0*/  LEA.HI.X.SX32 R17, R113, R73.reuse, 0x1, P4 ;  /* 0x0000004971117211 */ /* 0x080fe400020f0eff */
[----:B------:R-:W-:Y:S01]  /*c8e0*/  LEA.HI.X.SX32 R9, R3, R73, 0x1, P5 ;  /* 0x0000004903097211 */ /* 0x000fe200028f0eff */
[----:B------:R-:W-:Y:S01]  /*c8f0*/  IMAD R3, R75, 0x35, RZ ;  /* 0x000000354b037824 */ /* 0x000fe200078e02ff */
[----:B0-----:R-:W-:Y:S01]  /*c900*/  IADD3 R20, P5, R31, R72, RZ ;  /* 0x000000481f147210 */ /* 0x001fe20007fbe0ff */
[----:B------:R0:W-:Y:S01]  /*c910*/  STG.E.U16 desc[UR40][R10.64], R41 ;  /* 0x000000290a007986 */ /* 0x0001e2000c101528 */
[----:B------:R-:W-:-:S02]  /*c920*/  PRMT R4, R43, 0x7632, R4 ;  /* 0x000076322b047816 */ /* 0x000fc40000000004 */
[----:B------:R-:W-:Y:S01]  /*c930*/  LEA.HI.X.SX32 R21, R3, R73, 0x1, P5 ;  /* 0x0000004903157211 */ /* 0x000fe200028f0eff */
[----:B------:R-:W-:Y:S01]  /*c940*/  IMAD R3, R75, 0x37, RZ ;  /* 0x000000374b037824 */ /* 0x000fe200078e02ff */
[----:B-1----:R-:W-:Y:S01]  /*c950*/  PRMT R7, R41, 0x7632, R7 ;  /* 0x0000763229077816 */ /* 0x002fe20000000007 */
[----:B------:R-:W1:Y:S01]  /*c960*/  LDC R6, c[0x0][0x278] ;  /* 0x00009e00ff067b82 */ /* 0x000e620000000800 */
[----:B------:R-:W-:-:S03]  /*c970*/  PRMT R0, R42, 0x7632, R0 ;  /* 0x000076322a007816 */ /* 0x000fc60000000000 */
[----:B------:R3:W-:Y:S01]  /*c980*/  STG.E.U16 desc[UR40][R8.64], R7 ;  /* 0x0000000708007986 */ /* 0x0007e2000c101528 */
[----:B0-----:R-:W-:-:S03]  /*c990*/  IADD3 R10, P6, R19, R72, RZ ;  /* 0x00000048130a7210 */ /* 0x001fc60007fde0ff */
[----:B------:R0:W-:Y:S01]  /*c9a0*/  STG.E.U16 desc[UR40][R16.64], R42 ;  /* 0x0000002a10007986 */ /* 0x0001e2000c101528 */
[-C--:B------:R-:W-:Y:S01]  /*c9b0*/  LEA.HI.X.SX32 R11, R23, R73.reuse, 0x1, P6 ;  /* 0x00000049170b7211 */ /* 0x080fe200030f0eff */
[----:B------:R-:W-:Y:S02]  /*c9c0*/  IMAD R23, R75, 0x70, RZ ;  /* 0x000000704b177824 */ /* 0x000fe400078e02ff */
[----:B------:R4:W-:Y:S03]  /*c9d0*/  STG.E.U16 desc[UR40][R20.64], R0 ;  /* 0x0000000014007986 */ /* 0x0009e6000c101528 */
[-C--:B------:R-:W-:Y:S01]  /*c9e0*/  IADD3 R40, P4, R23, R72.reuse, RZ ;  /* 0x0000004817287210 */ /* 0x080fe20007f9e0ff */
[----:B------:R2:W-:Y:S01]  /*c9f0*/  STG.E.U16 desc[UR40][R10.64], R43 ;  /* 0x0000002b0a007986 */ /* 0x0005e2000c101528 */
[----:B---3--:R-:W-:Y:S01]  /*ca00*/  IADD3 R8, P5, R33, R72, RZ ;  /* 0x0000004821087210 */ /* 0x008fe20007fbe0ff */
[----:B------:R-:W-:Y:S01]  /*ca10*/  IMAD R7, R75, 0x74, RZ ;  /* 0x000000744b077824 */ /* 0x000fe200078e02ff */
[----:B------:R-:W-:-:S02]  /*ca20*/  LEA.HI.X.SX32 R41, R115, R73, 0x1, P4 ;  /* 0x0000004973297211 */ /* 0x000fc400020f0eff */
[-C--:B------:R-:W-:Y:S01]  /*ca30*/  LEA.HI.X.SX32 R9, R3, R73.reuse, 0x1, P5 ;  /* 0x0000004903097211 */ /* 0x080fe200028f0eff */
[----:B------:R-:W-:Y:S01]  /*ca40*/  IMAD R3, R75, 0x39, RZ ;  /* 0x000000394b037824 */ /* 0x000fe200078e02ff */
[-C--:B0-----:R-:W-:Y:S01]  /*ca50*/  IADD3 R16, P5, R25, R72.reuse, RZ ;  /* 0x0000004819107210 */ /* 0x081fe20007fbe0ff */
[----:B----4-:R-:W0:Y:S01]  /*ca60*/  LDC R0, c[0x0][0x278] ;  /* 0x00009e00ff007b82 */ /* 0x010e220000000800 */
[----:B------:R-:W-:Y:S01]  /*ca70*/  IMAD R21, R75, 0x76, RZ ;  /* 0x000000764b157824 */ /* 0x000fe200078e02ff */
[----:B------:R3:W-:Y:S01]  /*ca80*/  STG.E.U16 desc[UR40][R8.64], R4 ;  /* 0x0000000408007986 */ /* 0x0007e2000c101528 */
[----:B------:R-:W-:Y:S01]  /*ca90*/  LEA.HI.X.SX32 R17, R3, R73, 0x1, P5 ;  /* 0x0000004903117211 */ /* 0x000fe200028f0eff */
[----:B--2---:R-:W-:Y:S01]  /*caa0*/  IMAD R43, R75, 0x3b, RZ ;  /* 0x0000003b4b2b7824 */ /* 0x004fe200078e02ff */
[-C--:B------:R-:W-:Y:S01]  /*cab0*/  IADD3 R104, P6, R7, R72.reuse, RZ ;  /* 0x0000004807687210 */ /* 0x080fe20007fde0ff */
[----:B------:R-:W-:Y:S01]  /*cac0*/  IMAD R11, R75, 0x78, RZ ;  /* 0x000000784b0b7824 */ /* 0x000fe200078e02ff */
[----:B------:R-:W-:Y:S01]  /*cad0*/  PRMT R3, R36, 0x7632, R3 ;  /* 0x0000763224037816 */ /* 0x000fe20000000003 */
[----:B------:R2:W-:Y:S01]  /*cae0*/  STG.E.U16 desc[UR40][R40.64], R36 ;  /* 0x0000002428007986 */ /* 0x0005e2000c101528 */
[----:B------:R-:W-:-:S02]  /*caf0*/  IADD3 R42, P5, R21, R72, RZ ;  /* 0x00000048152a7210 */ /* 0x000fc40007fbe0ff */
[-C--:B------:R-:W-:Y:S01]  /*cb00*/  LEA.HI.X.SX32 R105, R117, R73.reuse, 0x1, P6 ;  /* 0x0000004975697211 */ /* 0x080fe200030f0eff */
[----:B------:R4:W-:Y:S01]  /*cb10*/  STG.E.U16 desc[UR40][R16.64], R3 ;  /* 0x0000000310007986 */ /* 0x0009e2000c101528 */
[----:B------:R-:W-:Y:S01]  /*cb20*/  PRMT R10, R37, 0x7632, R10 ;  /* 0x00007632250a7816 */ /* 0x000fe2000000000a */
[----:B---3--:R-:W3:Y:S01]  /*cb30*/  LDC R4, c[0x0][0x278] ;  /* 0x00009e00ff047b82 */ /* 0x008ee20000000800 */
[----:B------:R-:W-:Y:S01]  /*cb40*/  IMAD R9, R75, 0x7a, RZ ;  /* 0x0000007a4b097824 */ /* 0x000fe200078e02ff */
[----:B------:R-:W-:Y:S01]  /*cb50*/  LEA.HI.X.SX32 R43, R43, R73, 0x1, P5 ;  /* 0x000000492b2b7211 */ /* 0x000fe200028f0eff */
[----:B------:R1:W-:Y:S01]  /*cb60*/  STG.E.U16 desc[UR40][R104.64], R37 ;  /* 0x0000002568007986 */ /* 0x0003e2000c101528 */
[----:B------:R-:W-:Y:S02]  /*cb70*/  PRMT R20, R38, 0x7632, R20 ;  /* 0x0000763226147816 */ /* 0x000fe40000000014 */
[-C--:B--2---:R-:W-:Y:S01]  /*cb80*/  IADD3 R36, P4, R11, R72.reuse, RZ ;  /* 0x000000480b247210 */ /* 0x084fe20007f9e0ff */
[----:B------:R2:W-:Y:S01]  /*cb90*/  STG.E.U16 desc[UR40][R42.64], R10 ;  /* 0x0000000a2a007986 */ /* 0x0005e2000c101528 */
[----:B------:R-:W-:Y:S01]  /*cba0*/  IADD3 R40, P5, R9, R72, RZ ;  /* 0x0000004809287210 */ /* 0x000fe20007fbe0ff */
[----:B------:R-:W3:Y:S01]  /*cbb0*/  LDC R8, c[0x0][0x278] ;  /* 0x00009e00ff087b82 */ /* 0x000ee20000000800 */
[----:B----4-:R-:W-:-:S02]  /*cbc0*/  IMAD R17, R75, 0x3d, RZ ;  /* 0x0000003d4b117824 */ /* 0x010fc400078e02ff */
[----:B------:R-:W-:Y:S02]  /*cbd0*/  IMAD R3, R75, 0x7c, RZ ;  /* 0x0000007c4b037824 */ /* 0x000fe400078e02ff */
[----:B0-----:R-:W-:Y:S01]  /*cbe0*/  IMAD R111, R0, 0x82, RZ ;  /* 0x00000082006f7824 */ /* 0x001fe200078e02ff */
[-C--:B-1----:R-:W-:Y:S02]  /*cbf0*/  LEA.HI.X.SX32 R37, R119, R73.reuse, 0x1, P4 ;  /* 0x0000004977257211 */ /* 0x082fe400020f0eff */
[----:B------:R-:W0:Y:S01]  /*cc00*/  LDC R0, c[0x0][0x278] ;  /* 0x00009e00ff007b82 */ /* 0x000e220000000800 */
[----:B------:R-:W-:Y:S01]  /*cc10*/  LEA.HI.X.SX32 R41, R17, R73, 0x1, P5 ;  /* 0x0000004911297211 */ /* 0x000fe200028f0eff */
[----:B------:R-:W-:Y:S01]  /*cc20*/  IMAD R17, R75, 0x7e, RZ ;  /* 0x0000007e4b117824 */ /* 0x000fe200078e02ff */
[----:B------:R-:W-:Y:S01]  /*cc30*/  IADD3 R104, P6, R3, R72, RZ ;  /* 0x0000004803687210 */ /* 0x000fe20007fde0ff */
[----:B------:R1:W-:Y:S01]  /*cc40*/  STG.E.U16 desc[UR40][R36.64], R38 ;  /* 0x0000002624007986 */ /* 0x0003e2000c101528 */
[----:B--2---:R-:W-:-:S02]  /*cc50*/  IMAD R43, R75, 0x3f, RZ ;  /* 0x0000003f4b2b7824 */ /* 0x004fc400078e02ff */
[----:B------:R-:W-:Y:S01]  /*cc60*/  LEA.HI.X.SX32 R105, R121, R73, 0x1, P6 ;  /* 0x0000004979697211 */ /* 0x000fe200030f0eff */
[----:B------:R-:W2:Y:S01]  /*cc70*/  LDC R10, c[0x0][0x278] ;  /* 0x00009e00ff0a7b82 */ /* 0x000ea20000000800 */
[----:B---3--:R-:W-:Y:S01]  /*cc80*/  IMAD R113, R4, 0x84, RZ ;  /* 0x0000008404717824 */ /* 0x008fe200078e02ff */
[----:B------:R3:W-:Y:S04]  /*cc90*/  STG.E.U16 desc[UR40][R40.64], R20 ;  /* 0x0000001428007986 */ /* 0x0007e8000c101528 */
[----:B------:R4:W-:Y:S02]  /*cca0*/  STG.E.U16 desc[UR40][R104.64], R39 ;  /* 0x0000002768007986 */ /* 0x0009e4000c101528 */
[----:B------:R-:W0:Y:S01]  /*ccb0*/  LDC R16, c[0x0][0x278] ;  /* 0x00009e00ff107b82 */ /* 0x000e220000000800 */
[----:B-1----:R-:W-:-:S02]  /*ccc0*/  IADD3 R36, P4, R17, R72, RZ ;  /* 0x0000004811247210 */ /* 0x002fc40007f9e0ff */
[-C--:B------:R-:W-:Y:S02]  /*ccd0*/  LEA R38, P5, R109, R72.reuse, 0x7 ;  /* 0x000000486d267211 */ /* 0x080fe400078a38ff */
[-C--:B------:R-:W-:Y:S01]  /*cce0*/  LEA.HI.X.SX32 R37, R43, R73.reuse, 0x1, P4 ;  /* 0x000000492b257211 */ /* 0x080fe200020f0eff */
[----:B---3--:R-:W-:Y:S01]  /*ccf0*/  IMAD R41, R75, 0x41, RZ ;  /* 0x000000414b297824 */ /* 0x008fe200078e02ff */
[-C--:B------:R-:W-:Y:S01]  /*cd00*/  IADD3 R40, P4, R111, R72.reuse, RZ ;  /* 0x000000486f287210 */ /* 0x080fe20007f9e0ff */
[----:B------:R-:W1:Y:S01]  /*cd10*/  LDC R4, c[0x0][0x278] ;  /* 0x00009e00ff047b82 */ /* 0x000e620000000800 */
[----:B------:R-:W-:Y:S01]  /*cd20*/  PRMT R20, R48, 0x7632, R20 ;  /* 0x0000763230147816 */ /* 0x000fe20000000014 */
[----:B----4-:R-:W-:Y:S01]  /*cd30*/  IMAD R105, R6, 0x86, RZ ;  /* 0x0000008606697824 */ /* 0x010fe200078e02ff */
[-C--:B------:R-:W-:Y:S01]  /*cd40*/  LEA.HI.X.SX32 R39, R107, R73.reuse, 0x1, P5 ;  /* 0x000000496b277211 */ /* 0x080fe200028f0eff */
[----:B------:R3:W-:Y:S01]  /*cd50*/  STG.E.U16 desc[UR40][R36.64], R18 ;  /* 0x0000001224007986 */ /* 0x0007e2000c101528 */
[-C--:B------:R-:W-:Y:S01]  /*cd60*/  IADD3 R42, P5, R113, R72.reuse, RZ ;  /* 0x00000048712a7210 */ /* 0x080fe20007fbe0ff */
[----:B------:R-:W-:Y:S01]  /*cd70*/  IMAD R107, R8, 0x88, RZ ;  /* 0x00000088086b7824 */ /* 0x000fe200078e02ff */
[-C--:B------:R-:W-:Y:S01]  /*cd80*/  LEA.HI.X.SX32 R41, R41, R73.reuse, 0x1, P4 ;  /* 0x0000004929297211 */ /* 0x080fe200020f0eff */
[----:B------:R-:W4:Y:S01]  /*cd90*/  LDC R6, c[0x0][0x278] ;  /* 0x00009e00ff067b82 */ /* 0x000f220000000800 */
[----:B------:R-:W-:Y:S01]  /*cda0*/  LEA.HI.X.SX32 R43, R123, R73, 0x1, P5 ;  /* 0x000000497b2b7211 */ /* 0x000fe200028f0eff */
[----:B------:R2:W-:Y:S04]  /*cdb0*/  STG.E.U16 desc[UR40][R38.64], R48 ;  /* 0x0000003026007986 */ /* 0x0005e8000c101528 */
[----:B------:R2:W-:Y:S02]  /*cdc0*/  STG.E.U16 desc[UR40][R40.64], R20 ;  /* 0x0000001428007986 */ /* 0x0005e4000c101528 */
[----:B---3--:R-:W3:Y:S01]  /*cdd0*/  LDC R18, c[0x0][0x278] ;  /* 0x00009e00ff127b82 */ /* 0x008ee20000000800 */
[----:B------:R-:W-:Y:S01]  /*cde0*/  IMAD R37, R75, 0x43, RZ ;  /* 0x000000434b257824 */ /* 0x000fe200078e02ff */
[----:B------:R0:W-:Y:S01]  /*cdf0*/  STG.E.U16 desc[UR40][R42.64], R49 ;  /* 0x000000312a007986 */ /* 0x0001e2000c101528 */
[-C--:B------:R-:W-:Y:S01]  /*ce00*/  IADD3 R36, P5, R105, R72.reuse, RZ ;  /* 0x0000004869247210 */ /* 0x080fe20007fbe0ff */
[----:B--2---:R-:W-:Y:S01]  /*ce10*/  IMAD R39, R10, 0x8a, RZ ;  /* 0x0000008a0a277824 */ /* 0x004fe200078e02ff */
[----:B------:R-:W-:-:S03]  /*ce20*/  IADD3 R38, P4, R107, R72, RZ ;  /* 0x000000486b267210 */ /* 0x000fc60007f9e0ff */
[----:B------:R-:W2:Y:S01]  /*ce30*/  LDC R8, c[0x0][0x278] ;  /* 0x00009e00ff087b82 */ /* 0x000ea20000000800 */
[-C--:B------:R-:W-:Y:S01]  /*ce40*/  LEA.HI.X.SX32 R37, R37, R73.reuse, 0x1, P5 ;  /* 0x0000004925257211 */ /* 0x080fe200028f0eff */
[----:B------:R-:W-:Y:S01]  /*ce50*/  IMAD R41, R75, 0x45, RZ ;  /* 0x000000454b297824 */ /* 0x000fe200078e02ff */
[----:B------:R-:W-:Y:S01]  /*ce60*/  IADD3 R40, P5, R39, R72, RZ ;  /* 0x0000004827287210 */ /* 0x000fe20007fbe0ff */
[----:B-1----:R-:W-:Y:S01]  /*ce70*/  IMAD R105, R4, 0x90, RZ ;  /* 0x0000009004697824 */ /* 0x002fe200078e02ff */
[-C--:B------:R-:W-:Y:S01]  /*ce80*/  LEA.HI.X.SX32 R39, R125, R73.reuse, 0x1, P4 ;  /* 0x000000497d277211 */ /* 0x080fe200020f0eff */
[----:B0-----:R-:W-:Y:S01]  /*ce90*/  IMAD R49, R0, 0x8e, RZ ;  /* 0x0000008e00317824 */ /* 0x001fe200078e02ff */
[----:B------:R0:W-:Y:S01]  /*cea0*/  STG.E.U16 desc[UR40][R36.64], R22 ;  /* 0x0000001624007986 */ /* 0x0001e2000c101528 */
[----:B------:R-:W1:Y:S01]  /*ceb0*/  LDC R0, c[0x0][0x278] ;  /* 0x00009e00ff007b82 */ /* 0x000e620000000800 */
[----:B------:R-:W-:Y:S01]  /*cec0*/  IMAD R43, R16, 0x8c, RZ ;  /* 0x0000008c102b7824 */ /* 0x000fe200078e02ff */
[----:B------:R-:W-:Y:S01]  /*ced0*/  LEA.HI.X.SX32 R41, R41, R73, 0x1, P5 ;  /* 0x0000004929297211 */ /* 0x000fe200028f0eff */
[----:B------:R4:W-:Y:S01]  /*cee0*/  STG.E.U16 desc[UR40][R38.64], R50 ;  /* 0x0000003226007986 */ /* 0x0009e2000c101528 */
[----:B------:R-:W-:-:S02]  /*cef0*/  PRMT R20, R50, 0x7632, R20 ;  /* 0x0000763232147816 */ /* 0x000fc40000000014 */
[-C--:B------:R-:W-:Y:S02]  /*cf00*/  IADD3 R42, P6, R43, R72.reuse, RZ ;  /* 0x000000482b2a7210 */ /* 0x080fe40007fde0ff */
[----:B------:R-:W1:Y:S01]  /*cf10*/  LDC R10, c[0x0][0x278] ;  /* 0x00009e00ff0a7b82 */ /* 0x000e620000000800 */
[----:B------:R4:W-:Y:S01]  /*cf20*/  STG.E.U16 desc[UR40][R40.64], R20 ;  /* 0x0000001428007986 */ /* 0x0009e2000c101528 */
[-C--:B------:R-:W-:Y:S01]  /*cf30*/  LEA.HI.X.SX32 R43, R127, R73.reuse, 0x1, P6 ;  /* 0x000000497f2b7211 */ /* 0x080fe200030f0eff */
[----:B0-----:R-:W-:Y:S01]  /*cf40*/  IMAD R37, R75, 0x47, RZ ;  /* 0x000000474b257824 */ /* 0x001fe200078e02ff */
[-C--:B------:R-:W-:Y:S01]  /*cf50*/  IADD3 R36, P5, R49, R72.reuse, RZ ;  /* 0x0000004831247210 */ /* 0x080fe20007fbe0ff */
[----:B---3--:R-:W-:Y:S01]  /*cf60*/  IMAD R49, R18, 0x94, RZ ;  /* 0x0000009412317824 */ /* 0x008fe200078e02ff */
[----:B------:R-:W-:Y:S01]  /*cf70*/  PRMT R22, R45, 0x7632, R22 ;  /* 0x000076322d167816 */ /* 0x000fe20000000016 */
[----:B----4-:R-:W-:Y:S01]  /*cf80*/  IMAD R39, R6, 0x92, RZ ;  /* 0x0000009206277824 */ /* 0x010fe200078e02ff */
[----:B------:R-:W0:Y:S01]  /*cf90*/  LDC R16, c[0x0][0x278] ;  /* 0x00009e00ff107b82 */ /* 0x000e220000000800 */
[----:B------:R-:W-:Y:S01]  /*cfa0*/  IADD3 R38, P4, R105, R72, RZ ;  /* 0x0000004869267210 */ /* 0x000fe20007f9e0ff */
[----:B------:R3:W-:Y:S01]  /*cfb0*/  STG.E.U16 desc[UR40][R42.64], R51 ;  /* 0x000000332a007986 */ /* 0x0007e2000c101528 */
[----:B------:R-:W-:-:S02]  /*cfc0*/  LEA.HI.X.SX32 R37, R37, R73, 0x1, P5 ;  /* 0x0000004925257211 */ /* 0x000fc400028f0eff */
[-C--:B------:R-:W-:Y:S01]  /*cfd0*/  IADD3 R40, P5, R39, R72.reuse, RZ ;  /* 0x0000004827287210 */ /* 0x080fe20007fbe0ff */
[----:B------:R-:W-:Y:S01]  /*cfe0*/  IMAD R41, R75, 0x49, RZ ;  /* 0x000000494b297824 */ /* 0x000fe200078e02ff */
[-C--:B------:R-:W-:Y:S01]  /*cff0*/  LEA.HI.X.SX32 R39, R129, R73.reuse, 0x1, P4 ;  /* 0x0000004981277211 */ /* 0x080fe200020f0eff */
[----:B------:R-:W4:Y:S01]  /*d000*/  LDC R4, c[0x0][0x278] ;  /* 0x00009e00ff047b82 */ /* 0x000f220000000800 */
[----:B------:R1:W-:Y:S01]  /*d010*/  STG.E.U16 desc[UR40][R36.64], R24 ;  /* 0x0000001824007986 */ /* 0x0003e2000c101528 */
[----:B------:R-:W-:Y:S02]  /*d020*/  PRMT R20, R44, 0x7632, R20 ;  /* 0x000076322c147816 */ /* 0x000fe40000000014 */
[-C--:B------:R-:W-:Y:S01]  /*d030*/  LEA.HI.X.SX32 R41, R41, R73.reuse, 0x1, P5 ;  /* 0x0000004929297211 */ /* 0x080fe200028f0eff */
[----:B------:R1:W-:Y:S01]  /*d040*/  STG.E.U16 desc[UR40][R38.64], R44 ;  /* 0x0000002c26007986 */ /* 0x0003e2000c101528 */
[----:B---3--:R-:W-:Y:S01]  /*d050*/  IADD3 R42, P6, R49, R72, RZ ;  /* 0x00000048312a7210 */ /* 0x008fe20007fde0ff */
[----:B--2---:R-:W-:Y:S01]  /*d060*/  IMAD R49, R8, 0x96, RZ ;  /* 0x0000009608317824 */ /* 0x004fe200078e02ff */
[----:B------:R-:W2:Y:S01]  /*d070*/  LDC R6, c[0x0][0x278] ;  /* 0x00009e00ff067b82 */ /* 0x000ea20000000800 */
[----:B------:R3:W-:Y:S01]  /*d080*/  STG.E.U16 desc[UR40][R40.64], R20 ;  /* 0x0000001428007986 */ /* 0x0007e2000c101528 */
[----:B------:R-:W-:Y:S01]  /*d090*/  LEA.HI.X.SX32 R43, R131, R73, 0x1, P6 ;  /* 0x00000049832b7211 */ /* 0x000fe200030f0eff */
[----:B-1----:R-:W-:-:S02]  /*d0a0*/  IMAD R51, R10, 0x98, RZ ;  /* 0x000000980a337824 */ /* 0x002fc400078e02ff */
[----:B------:R-:W-:Y:S01]  /*d0b0*/  IMAD R37, R75, 0x4b, RZ ;  /* 0x0000004b4b257824 */ /* 0x000fe200078e02ff */
[-C--:B------:R-:W-:Y:S01]  /*d0c0*/  IADD3 R36, P5, R49, R72.reuse, RZ ;  /* 0x0000004831247210 */ /* 0x080fe20007fbe0ff */
[----:B------:R0:W-:Y:S01]  /*d0d0*/  STG.E.U16 desc[UR40][R42.64], R45 ;  /* 0x0000002d2a007986 */ /* 0x0001e2000c101528 */
[----:B------:R-:W1:Y:S01]  /*d0e0*/  LDC R18, c[0x0][0x278] ;  /* 0x00009e00ff127b82 */ /* 0x000e620000000800 */
[----:B------:R-:W-:Y:S01]  /*d0f0*/  IMAD R39, R0, 0x9a, RZ ;  /* 0x0000009a00277824 */ /* 0x000fe200078e02ff */
[-C--:B------:R-:W-:Y:S02]  /*d100*/  IADD3 R38, P4, R51, R72.reuse, RZ ;  /* 0x0000004833267210 */ /* 0x080fe40007f9e0ff */
[-C--:B------:R-:W-:Y:S01]  /*d110*/  LEA.HI.X.SX32 R37, R37, R73.reuse, 0x1, P5 ;  /* 0x0000004925257211 */ /* 0x080fe200028f0eff */
[----:B---3--:R-:W-:Y:S01]  /*d120*/  IMAD R41, R75, 0x4d, RZ ;  /* 0x0000004d4b297824 */ /* 0x008fe200078e02ff */
[-C--:B------:R-:W-:Y:S02]  /*d130*/  IADD3 R40, P5, R39, R72.reuse, RZ ;  /* 0x0000004827287210 */ /* 0x080fe40007fbe0ff */
[----:B------:R-:W3:Y:S01]  /*d140*/  LDC R8, c[0x0][0x278] ;  /* 0x00009e00ff087b82 */ /* 0x000ee20000000800 */
[-C--:B------:R-:W-:Y:S01]  /*d150*/  LEA.HI.X.SX32 R39, R101, R73.reuse, 0x1, P4 ;  /* 0x0000004965277211 */ /* 0x080fe200020f0eff */
[----:B------:R2:W-:Y:S01]  /*d160*/  STG.E.U16 desc[UR40][R36.64], R22 ;  /* 0x0000001624007986 */ /* 0x0005e2000c101528 */
[----:B0-----:R-:W-:Y:S01]  /*d170*/  IMAD R43, R16, 0x9c, RZ ;  /* 0x0000009c102b7824 */ /* 0x001fe200078e02ff */
[----:B------:R-:W-:Y:S01]  /*d180*/  LEA.HI.X.SX32 R41, R41, R73, 0x1, P5 ;  /* 0x0000004929297211 */ /* 0x000fe200028f0eff */
[----:B----4-:R-:W-:Y:S01]  /*d190*/  IMAD R45, R4, 0x9e, RZ ;  /* 0x0000009e042d7824 */ /* 0x010fe200078e02ff */
[----:B------:R-:W-:Y:S01]  /*d1a0*/  PRMT R20, R46, 0x7632, R20 ;  /* 0x000076322e147816 */ /* 0x000fe20000000014 */
[----:B------:R0:W-:Y:S01]  /*d1b0*/  STG.E.U16 desc[UR40][R38.64], R46 ;  /* 0x0000002e26007986 */ /* 0x0001e2000c101528 */
[----:B------:R-:W4:Y:S01]  /*d1c0*/  LDC R0, c[0x0][0x278] ;  /* 0x00009e00ff007b82 */ /* 0x000f220000000800 */
[----:B------:R-:W-:Y:S01]  /*d1d0*/  IADD3 R42, P6, R43, R72, RZ ;  /* 0x000000482b2a7210 */ /* 0x000fe20007fde0ff */
[----:B--2---:R-:W-:Y:S01]  /*d1e0*/  IMAD R49, R6, 0xa0, RZ ;  /* 0x000000a006317824 */ /* 0x004fe200078e02ff */
[----:B------:R2:W-:Y:S01]  /*d1f0*/  STG.E.U16 desc[UR40][R40.64], R20 ;  /* 0x0000001428007986 */ /* 0x0005e2000c101528 */
[----:B------:R-:W-:-:S02]  /*d200*/  PRMT R24, R47, 0x7632, R24 ;  /* 0x000076322f187816 */ /* 0x000fc40000000018 */
[-C--:B------:R-:W-:Y:S01]  /*d210*/  LEA.HI.X.SX32 R43, R103, R73.reuse, 0x1, P6 ;  /* 0x00000049672b7211 */ /* 0x080fe200030f0eff */
[----:B------:R-:W-:Y:S01]  /*d220*/  IMAD R37, R75, 0x4f, RZ ;  /* 0x0000004f4b257824 */ /* 0x000fe200078e02ff */
[----:B------:R-:W4:Y:S01]  /*d230*/  LDC R10, c[0x0][0x278] ;  /* 0x00009e00ff0a7b82 */ /* 0x000f220000000800 */
[-C--:B------:R-:W-:Y:S01]  /*d240*/  IADD3 R36, P5, R45, R72.reuse, RZ ;  /* 0x000000482d247210 */ /* 0x080fe20007fbe0ff */
[----:B-1----:R-:W-:Y:S01]  /*d250*/  IMAD R45, R18, 0xa4, RZ ;  /* 0x000000a4122d7824 */ /* 0x002fe200078e02ff */
[----:B------:R1:W-:Y:S01]  /*d260*/  STG.E.U16 desc[UR40][R42.64], R47 ;  /* 0x0000002f2a007986 */ /* 0x0003e2000c101528 */
[----:B0-----:R-:W-:Y:S02]  /*d270*/  IADD3 R38, P4, R49, R72, RZ ;  /* 0x0000004831267210 */ /* 0x001fe40007f9e0ff */
[----:B------:R-:W-:Y:S01]  /*d280*/  LEA.HI.X.SX32 R37, R37, R73, 0x1, P5 ;  /* 0x0000004925257211 */ /* 0x000fe200028f0eff */
[----:B--2---:R-:W-:Y:S01]  /*d290*/  IMAD R41, R75, 0x51, RZ ;  /* 0x000000514b297824 */ /* 0x004fe200078e02ff */
[----:B------:R-:W0:Y:S01]  /*d2a0*/  LDC R4, c[0x0][0x278] ;  /* 0x00009e00ff047b82 */ /* 0x000e220000000800 */
[----:B---3--:R-:W-:Y:S01]  /*d2b0*/  IMAD R39, R8, 0xa2, RZ ;  /* 0x000000a208277824 */ /* 0x008fe200078e02ff */
[----:B------:R-:W-:Y:S01]  /*d2c0*/  PRMT R20, R56, 0x7632, R20 ;  /* 0x0000763238147816 */ /* 0x000fe20000000014 */
[----:B------:R2:W-:Y:S01]  /*d2d0*/  STG.E.U16 desc[UR40][R36.64], R24 ;  /* 0x0000001824007986 */ /* 0x0005e2000c101528 */
[----:B------:R-:W-:-:S02]  /*d2e0*/  PRMT R22, R57, 0x7632, R22 ;  /* 0x0000763239167816 */ /* 0x000fc40000000016 */
[-C--:B------:R-:W-:Y:S02]  /*d2f0*/  IADD3 R40, P5, R39, R72.reuse, RZ ;  /* 0x0000004827287210 */ /* 0x080fe40007fbe0ff */
[----:B------:R-:W3:Y:S01]  /*d300*/  LDC R6, c[0x0][0x278] ;  /* 0x00009e00ff067b82 */ /* 0x000ee20000000800 */
[----:B-1----:R-:W-:Y:S01]  /*d310*/  IADD3 R42, P6, R45, R72, RZ ;  /* 0x000000482d2a7210 */ /* 0x002fe20007fde0ff */
[----:B----4-:R-:W-:Y:S01]  /*d320*/  IMAD R45, R0, 0xa6, RZ ;  /* 0x000000a6002d7824 */ /* 0x010fe200078e02ff */
[-C--:B------:R-:W-:Y:S02]  /*d330*/  LEA.HI.X.SX32 R39, R97, R73.reuse, 0x1, P4 ;  /* 0x0000004961277211 */ /* 0x080fe400020f0eff */
[-C--:B------:R-:W-:Y:S01]  /*d340*/  LEA.HI.X.SX32 R41, R41, R73.reuse, 0x1, P5 ;  /* 0x0000004929297211 */ /* 0x080fe200028f0eff */
[----:B--2---:R-:W-:Y:S02]  /*d350*/  IMAD R37, R75, 0x53, RZ ;  /* 0x000000534b257824 */ /* 0x004fe400078e02ff */
[----:B------:R-:W1:Y:S01]  /*d360*/  LDC R16, c[0x0][0x278] ;  /* 0x00009e00ff107b82 */ /* 0x000e620000000800 */
[----:B------:R0:W-:Y:S01]  /*d370*/  STG.E.U16 desc[UR40][R38.64], R56 ;  /* 0x0000003826007986 */ /* 0x0001e2000c101528 */
[----:B------:R-:W-:Y:S01]  /*d380*/  IMAD R47, R10, 0xa8, RZ ;  /* 0x000000a80a2f7824 */ /* 0x000fe200078e02ff */
[----:B------:R-:W-:-:S02]  /*d390*/  LEA.HI.X.SX32 R43, R99, R73, 0x1, P6 ;  /* 0x00000049632b7211 */ /* 0x000fc400030f0eff */
[-C--:B------:R-:W-:Y:S01]  /*d3a0*/  IADD3 R36, P5, R45, R72.reuse, RZ ;  /* 0x000000482d247210 */ /* 0x080fe20007fbe0ff */
[----:B------:R2:W-:Y:S01]  /*d3b0*/  STG.E.U16 desc[UR40][R40.64], R20 ;  /* 0x0000001428007986 */ /* 0x0005e2000c101528 */
[----:B------:R-:W-:Y:S01]  /*d3c0*/  PRMT R24, R59, 0x7632, R24 ;  /* 0x000076323b187816 */ /* 0x000fe20000000018 */
[----:B------:R-:W4:Y:S01]  /*d3d0*/  LDC R0, c[0x0][0x278] ;  /* 0x00009e00ff007b82 */ /* 0x000f220000000800 */
[-C--:B------:R-:W-:Y:S01]  /*d3e0*/  LEA.HI.X.SX32 R37, R37, R73.reuse, 0x1, P5 ;  /* 0x0000004925257211 */ /* 0x080fe200028f0eff */
[----:B------:R1:W-:Y:S01]  /*d3f0*/  STG.E.U16 desc[UR40][R42.64], R57 ;  /* 0x000000392a007986 */ /* 0x0003e2000c101528 */
[----:B0-----:R-:W-:Y:S01]  /*d400*/  IMAD R39, R4, 0xaa, RZ ;  /* 0x000000aa04277824 */ /* 0x001fe200078e02ff */
[-C--:B------:R-:W-:Y:S02]  /*d410*/  IADD3 R38, P4, R47, R72.reuse, RZ ;  /* 0x000000482f267210 */ /* 0x080fe40007f9e0ff */
[----:B------:R0:W-:Y:S02]  /*d420*/  STG.E.U16 desc[UR40][R36.64], R22 ;  /* 0x0000001624007986 */ /* 0x0001e4000c101528 */
[----:B------:R-:W4:Y:S01]  /*d430*/  LDC R8, c[0x0][0x278] ;  /* 0x00009e00ff087b82 */ /* 0x000f220000000800 */
[----:B---3--:R-:W-:Y:S01]  /*d440*/  IMAD R45, R6, 0xae, RZ ;  /* 0x000000ae062d7824 */ /* 0x008fe200078e02ff */
[----:B--2---:R-:W-:Y:S01]  /*d450*/  IADD3 R40, P5, R39, R72, RZ ;  /* 0x0000004827287210 */ /* 0x004fe20007fbe0ff */
[----:B------:R-:W-:Y:S01]  /*d460*/  IMAD R41, R75, 0x55, RZ ;  /* 0x000000554b297824 */ /* 0x000fe200078e02ff */
[----:B------:R-:W-:-:S02]  /*d470*/  LEA.HI.X.SX32 R39, R89, R73, 0x1, P4 ;  /* 0x0000004959277211 */ /* 0x000fc400020f0eff */
[----:B------:R-:W-:Y:S02]  /*d480*/  PRMT R20, R58, 0x7632, R20 ;  /* 0x000076323a147816 */ /* 0x000fe40000000014 */
[----:B------:R-:W2:Y:S01]  /*d490*/  LDC R18, c[0x0][0x278] ;  /* 0x00009e00ff127b82 */ /* 0x000ea20000000800 */
[----:B-1----:R-:W-:Y:S01]  /*d4a0*/  IMAD R43, R16, 0xac, RZ ;  /* 0x000000ac102b7824 */ /* 0x002fe200078e02ff */
[----:B------:R4:W-:Y:S01]  /*d4b0*/  STG.E.U16 desc[UR40][R38.64], R58 ;  /* 0x0000003a26007986 */ /* 0x0009e2000c101528 */
[-C--:B------:R-:W-:Y:S01]  /*d4c0*/  LEA.HI.X.SX32 R41, R41, R73.reuse, 0x1, P5 ;  /* 0x0000004929297211 */ /* 0x080fe200028f0eff */
[----:B0-----:R-:W-:Y:S01]  /*d4d0*/  IMAD R37, R75, 0x57, RZ ;  /* 0x000000574b257824 */ /* 0x001fe200078e02ff */
[-C--:B------:R-:W-:Y:S02]  /*d4e0*/  IADD3 R36, P5, R45, R72.reuse, RZ ;  /* 0x000000482d247210 */ /* 0x080fe40007fbe0ff */
[----:B------:R-:W-:Y:S01]  /*d4f0*/  IADD3 R42, P6, R43, R72, RZ ;  /* 0x000000482b2a7210 */ /* 0x000fe20007fde0ff */
[----:B------:R-:W0:Y:S01]  /*d500*/  LDC R4, c[0x0][0x278] ;  /* 0x00009e00ff047b82 */ /* 0x000e220000000800 */
[----:B------:R1:W-:Y:S01]  /*d510*/  STG.E.U16 desc[UR40][R40.64], R20 ;  /* 0x0000001428007986 */ /* 0x0003e2000c101528 */
[----:B------:R-:W-:-:S02]  /*d520*/  LEA.HI.X.SX32 R37, R37, R73, 0x1, P5 ;  /* 0x0000004925257211 */ /* 0x000fc400028f0eff */
[----:B------:R-:W-:Y:S01]  /*d530*/  LEA.HI.X.SX32 R43, R95, R73, 0x1, P6 ;  /* 0x000000495f2b7211 */ /* 0x000fe200030f0eff */
[----:B----4-:R-:W-:Y:S01]  /*d540*/  IMAD R39, R0, 0xb2, RZ ;  /* 0x000000b200277824 */ /* 0x010fe200078e02ff */
[----:B------:R-:W-:Y:S02]  /*d550*/  PRMT R22, R53, 0x7632, R22 ;  /* 0x0000763235167816 */ /* 0x000fe40000000016 */
[----:B------:R-:W3:Y:S01]  /*d560*/  LDC R6, c[0x0][0x278] ;  /* 0x00009e00ff067b82 */ /* 0x000ee20000000800 */
[----:B------:R-:W-:Y:S01]  /*d570*/  IMAD R47, R8, 0xb0, RZ ;  /* 0x000000b0082f7824 */ /* 0x000fe200078e02ff */
[----:B------:R4:W-:Y:S01]  /*d580*/  STG.E.U16 desc[UR40][R42.64], R59 ;  /* 0x0000003b2a007986 */ /* 0x0009e2000c101528 */
[-C--:B-1----:R-:W-:Y:S01]  /*d590*/  IADD3 R40, P5, R39, R72.reuse, RZ ;  /* 0x0000004827287210 */ /* 0x082fe20007fbe0ff */
[----:B------:R-:W-:Y:S02]  /*d5a0*/  IMAD R41, R75, 0x59, RZ ;  /* 0x000000594b297824 */ /* 0x000fe400078e02ff */
[----:B------:R-:W-:-:S02]  /*d5b0*/  IADD3 R38, P4, R47, R72, RZ ;  /* 0x000000482f267210 */ /* 0x000fc40007f9e0ff */
[----:B------:R-:W1:Y:S01]  /*d5c0*/  LDC R10, c[0x0][0x278] ;  /* 0x00009e00ff0a7b82 */ /* 0x000e620000000800 */
[----:B--2---:R-:W-:Y:S01]  /*d5d0*/  IMAD R45, R18, 0xb4, RZ ;  /* 0x000000b4122d7824 */ /* 0x004fe200078e02ff */
[----:B------:R2:W-:Y:S01]  /*d5e0*/  STG.E.U16 desc[UR40][R36.64], R24 ;  /* 0x0000001824007986 */ /* 0x0005e2000c101528 */
[-C--:B------:R-:W-:Y:S02]  /*d5f0*/  LEA.HI.X.SX32 R39, R91, R73.reuse, 0x1, P4 ;  /* 0x000000495b277211 */ /* 0x080fe400020f0eff */
[----:B------:R-:W-:Y:S02]  /*d600*/  LEA.HI.X.SX32 R41, R41, R73, 0x1, P5 ;  /* 0x0000004929297211 */ /* 0x000fe400028f0eff */
[----:B----4-:R-:W-:Y:S01]  /*d610*/  IADD3 R42, P6, R45, R72, RZ ;  /* 0x000000482d2a7210 */ /* 0x010fe20007fde0ff */
[----:B------:R-:W4:Y:S01]  /*d620*/  LDC R0, c[0x0][0x278] ;  /* 0x00009e00ff007b82 */ /* 0x000f220000000800 */
[----:B0-----:R-:W-:Y:S01]  /*d630*/  IMAD R45, R4, 0xb6, RZ ;  /* 0x000000b6042d7824 */ /* 0x001fe200078e02ff */
[----:B------:R3:W-:Y:S01]  /*d640*/  STG.E.U16 desc[UR40][R38.64], R52 ;  /* 0x0000003426007986 */ /* 0x0007e2000c101528 */
[----:B------:R-:W-:-:S02]  /*d650*/  PRMT R20, R52, 0x7632, R20 ;  /* 0x0000763234147816 */ /* 0x000fc40000000014 */
[-C--:B------:R-:W-:Y:S01]  /*d660*/  LEA.HI.X.SX32 R43, R93, R73.reuse, 0x1, P6 ;  /* 0x000000495d2b7211 */ /* 0x080fe200030f0eff */
[----:B--2---:R-:W-:Y:S01]  /*d670*/  IMAD R37, R75, 0x5b, RZ ;  /* 0x0000005b4b257824 */ /* 0x004fe200078e02ff */
[----:B------:R-:W-:Y:S01]  /*d680*/  IADD3 R36, P5, R45, R72, RZ ;  /* 0x000000482d247210 */ /* 0x000fe20007fbe0ff */
[----:B------:R-:W0:Y:S01]  /*d690*/  LDC R16, c[0x0][0x278] ;  /* 0x00009e00ff107b82 */ /* 0x000e220000000800 */
[----:B------:R2:W-:Y:S01]  /*d6a0*/  STG.E.U16 desc[UR40][R40.64], R20 ;  /* 0x0000001428007986 */ /* 0x0005e2000c101528 */
[----:B------:R-:W-:Y:S02]  /*d6b0*/  PRMT R24, R55, 0x7632, R24 ;  /* 0x0000763237187816 */ /* 0x000fe40000000018 */
[----:B------:R-:W-:Y:S01]  /*d6c0*/  LEA.HI.X.SX32 R37, R37, R73, 0x1, P5 ;  /* 0x0000004925257211 */ /* 0x000fe200028f0eff */
[----:B------:R-:W-:Y:S01]  /*d6d0*/  STG.E.U16 desc[UR40][R42.64], R53 ;  /* 0x000000352a007986 */ /* 0x000fe2000c101528 */
[----:B---3--:R-:W-:Y:S02]  /*d6e0*/  IMAD R39, R6, 0xba, RZ ;  /* 0x000000ba06277824 */ /* 0x008fe400078e02ff */
[----:B------:R-:W3:Y:S01]  /*d6f0*/  LDC R8, c[0x0][0x278] ;  /* 0x00009e00ff087b82 */ /* 0x000ee20000000800 */
[----:B-1----:R-:W-:Y:S01]  /*d700*/  IMAD R47, R10, 0xb8, RZ ;  /* 0x000000b80a2f7824 */ /* 0x002fe200078e02ff */
[----:B------:R1:W-:Y:S01]  /*d710*/  STG.E.U16 desc[UR40][R36.64], R22 ;  /* 0x0000001624007986 */ /* 0x0003e2000c101528 */
[----:B--2---:R-:W-:-:S03]  /*d720*/  IMAD R41, R75, 0x5d, RZ ;  /* 0x0000005d4b297824 */ /* 0x004fc600078e02ff */
[-C--:B------:R-:W-:Y:S02]  /*d730*/  IADD3 R38, P4, R47, R72.reuse, RZ ;  /* 0x000000482f267210 */ /* 0x080fe40007f9e0ff */
[----:B------:R-:W2:Y:S01]  /*d740*/  LDC R4, c[0x0][0x278] ;  /* 0x00009e00ff047b82 */ /* 0x000ea20000000800 */
[----:B----4-:R-:W-:Y:S01]  /*d750*/  IMAD R45, R0, 0xbe, RZ ;  /* 0x000000be002d7824 */ /* 0x010fe200078e02ff */
[-C--:B------:R-:W-:Y:S02]  /*d760*/  IADD3 R40, P5, R39, R72.reuse, RZ ;  /* 0x0000004827287210 */ /* 0x080fe40007fbe0ff */
[-C--:B------:R-:W-:Y:S02]  /*d770*/  LEA.HI.X.SX32 R39, R77, R73.reuse, 0x1, P4 ;  /* 0x000000494d277211 */ /* 0x080fe400020f0eff */
[----:B------:R-:W-:Y:S01]  /*d780*/  LEA.HI.X.SX32 R41, R41, R73, 0x1, P5 ;  /* 0x0000004929297211 */ /* 0x000fe200028f0eff */
[----:B-1----:R-:W-:Y:S01]  /*d790*/  IMAD R37, R75, 0x5f, RZ ;  /* 0x0000005f4b257824 */ /* 0x002fe200078e02ff */
[----:B------:R-:W1:Y:S01]  /*d7a0*/  LDC R18, c[0x0][0x278] ;  /* 0x00009e00ff127b82 */ /* 0x000e620000000800 */
[----:B0-----:R-:W-:Y:S01]  /*d7b0*/  IMAD R43, R16, 0xbc, RZ ;  /* 0x000000bc102b7824 */ /* 0x001fe200078e02ff */
[----:B------:R-:W-:Y:S01]  /*d7c0*/  PRMT R20, R54, 0x7632, R20 ;  /* 0x0000763236147816 */ /* 0x000fe20000000014 */
[----:B------:R2:W-:Y:S01]  /*d7d0*/  STG.E.U16 desc[UR40][R38.64], R54 ;  /* 0x0000003626007986 */ /* 0x0005e2000c101528 */
[----:B------:R-:W-:-:S02]  /*d7e0*/  IADD3 R36, P5, R45, R72, RZ ;  /* 0x000000482d247210 */ /* 0x000fc40007fbe0ff */
[-C--:B------:R-:W-:Y:S01]  /*d7f0*/  IADD3 R42, P6, R43, R72.reuse, RZ ;  /* 0x000000482b2a7210 */ /* 0x080fe20007fde0ff */
[----:B------:R0:W-:Y:S01]  /*d800*/  STG.E.U16 desc[UR40][R40.64], R20 ;  /* 0x0000001428007986 */ /* 0x0001e2000c101528 */
[----:B------:R-:W4:Y:S01]  /*d810*/  LDC R6, c[0x0][0x278] ;  /* 0x00009e00ff067b82 */ /* 0x000f220000000800 */
[----:B---3--:R-:W-:Y:S01]  /*d820*/  IMAD R47, R8, 0xc0, RZ ;  /* 0x000000c0082f7824 */ /* 0x008fe200078e02ff */
[-C--:B------:R-:W-:Y:S02]  /*d830*/  LEA.HI.X.SX32 R43, R85, R73.reuse, 0x1, P6 ;  /* 0x00000049552b7211 */ /* 0x080fe400030f0eff */
[----:B------:R-:W-:Y:S02]  /*d840*/  LEA.HI.X.SX32 R37, R37, R73, 0x1, P5 ;  /* 0x0000004925257211 */ /* 0x000fe400028f0eff */
[----:B------:R-:W-:Y:S01]  /*d850*/  PRMT R22, R61, 0x7632, R22 ;  /* 0x000076323d167816 */ /* 0x000fe20000000016 */
[----:B------:R3:W-:Y:S01]  /*d860*/  STG.E.U16 desc[UR40][R42.64], R55 ;  /* 0x000000372a007986 */ /* 0x0007e2000c101528 */
[----:B------:R-:W4:Y:S01]  /*d870*/  LDC R0, c[0x0][0x278] ;  /* 0x00009e00ff007b82 */ /* 0x000f220000000800 */
[----:B--2---:R-:W-:Y:S01]  /*d880*/  IMAD R39, R4, 0xc2, RZ ;  /* 0x000000c204277824 */ /* 0x004fe200078e02ff */
[-C--:B------:R-:W-:Y:S01]  /*d890*/  IADD3 R38, P4, R47, R72.reuse, RZ ;  /* 0x000000482f267210 */ /* 0x080fe20007f9e0ff */
[----:B0-----:R-:W-:Y:S01]  /*d8a0*/  IMAD R41, R75, 0x61, RZ ;  /* 0x000000614b297824 */ /* 0x001fe200078e02ff */
[----:B------:R-:W-:Y:S01]  /*d8b0*/  PRMT R20, R60, 0x7632, R20 ;  /* 0x000076323c147816 */ /* 0x000fe20000000014 */
[----:B------:R0:W-:Y:S01]  /*d8c0*/  STG.E.U16 desc[UR40][R36.64], R24 ;  /* 0x0000001824007986 */ /* 0x0001e2000c101528 */
[----:B------:R-:W-:-:S02]  /*d8d0*/  IADD3 R40, P5, R39, R72, RZ ;  /* 0x0000004827287210 */ /* 0x000fc40007fbe0ff */
[----:B------:R-:W2:Y:S01]  /*d8e0*/  LDC R10, c[0x0][0x278] ;  /* 0x00009e00ff0a7b82 */ /* 0x000ea20000000800 */
[----:B-1----:R-:W-:Y:S01]  /*d8f0*/  IMAD R45, R18, 0xc4, RZ ;  /* 0x000000c4122d7824 */ /* 0x002fe200078e02ff */
[-C--:B------:R-:W-:Y:S02]  /*d900*/  LEA.HI.X.SX32 R39, R79, R73.reuse, 0x1, P4 ;  /* 0x000000494f277211 */ /* 0x080fe400020f0eff */
[-C--:B------:R-:W-:Y:S02]  /*d910*/  LEA.HI.X.SX32 R41, R41, R73.reuse, 0x1, P5 ;  /* 0x0000004929297211 */ /* 0x080fe400028f0eff */
[----:B---3--:R-:W-:Y:S01]  /*d920*/  IADD3 R42, P6, R45, R72, RZ ;  /* 0x000000482d2a7210 */ /* 0x008fe20007fde0ff */
[----:B------:R1:W-:Y:S01]  /*d930*/  STG.E.U16 desc[UR40][R38.64], R60 ;  /* 0x0000003c26007986 */ /* 0x0003e2000c101528 */
[----:B------:R-:W3:Y:S01]  /*d940*/  LDC R16, c[0x0][0x278] ;  /* 0x00009e00ff107b82 */ /* 0x000ee20000000800 */
[----:B----4-:R-:W-:Y:S01]  /*d950*/  IMAD R45, R6, 0xc6, RZ ;  /* 0x000000c6062d7824 */ /* 0x010fe200078e02ff */
[----:B------:R-:W-:Y:S01]  /*d960*/  LEA.HI.X.SX32 R43, R81, R73, 0x1, P6 ;  /* 0x00000049512b7211 */ /* 0x000fe200030f0eff */
[----:B------:R4:W-:Y:S01]  /*d970*/  STG.E.U16 desc[UR40][R40.64], R20 ;  /* 0x0000001428007986 */ /* 0x0009e2000c101528 */
[----:B0-----:R-:W-:Y:S01]  /*d980*/  IMAD R37, R75, 0x63, RZ ;  /* 0x000000634b257824 */ /* 0x001fe200078e02ff */
[----:B------:R-:W-:-:S02]  /*d990*/  PRMT R24, R63, 0x7632, R24 ;  /* 0x000076323f187816 */ /* 0x000fc40000000018 */
[-C--:B------:R-:W-:Y:S01]  /*d9a0*/  IADD3 R36, P5, R45, R72.reuse, RZ ;  /* 0x000000482d247210 */ /* 0x080fe20007fbe0ff */
[----:B------:R-:W0:Y:S01]  /*d9b0*/  LDC R4, c[0x0][0x278] ;  /* 0x00009e00ff047b82 */ /* 0x000e220000000800 */
[----:B------:R3:W-:Y:S02]  /*d9c0*/  STG.E.U16 desc[UR40][R42.64], R61 ;  /* 0x0000003d2a007986 */ /* 0x0007e4000c101528 */
[----:B------:R-:W-:Y:S01]  /*d9d0*/  LEA.HI.X.SX32 R37, R37, R73, 0x1, P5 ;  /* 0x0000004925257211 */ /* 0x000fe200028f0eff */
[----:B-1----:R-:W-:Y:S02]  /*d9e0*/  IMAD R39, R75, 0x65, RZ ;  /* 0x000000654b277824 */ /* 0x002fe400078e02ff */
[----:B----4-:R-:W-:Y:S02]  /*d9f0*/  IMAD R41, R0, 0xca, RZ ;  /* 0x000000ca00297824 */ /* 0x010fe400078e02ff */
[----:B------:R-:W1:Y:S01]  /*da00*/  LDC R8, c[0x0][0x278] ;  /* 0x00009e00ff087b82 */ /* 0x000e620000000800 */
[----:B--2---:R-:W-:Y:S01]  /*da10*/  IMAD R47, R10, 0xc8, RZ ;  /* 0x000000c80a2f7824 */ /* 0x004fe200078e02ff */
[----:B------:R-:W-:Y:S01]  /*da20*/  PRMT R20, R62, 0x7632, R20 ;  /* 0x000076323e147816 */ /* 0x000fe20000000014 */
[----:B------:R2:W-:Y:S01]  /*da30*/  STG.E.U16 desc[UR40][R36.64], R22 ;  /* 0x0000001624007986 */ /* 0x0005e2000c101528 */
[----:B------:R-:W-:-:S02]  /*da40*/  IADD3 R38, P5, R41, R72, RZ ;  /* 0x0000004829267210 */ /* 0x000fc40007fbe0ff */
[-C--:B------:R-:W-:Y:S02]  /*da50*/  IADD3 R26, P4, R47, R72.reuse, RZ ;  /* 0x000000482f1a7210 */ /* 0x080fe40007f9e0ff */
[----:B------:R-:W4:Y:S01]  /*da60*/  LDC R6, c[0x0][0x278] ;  /* 0x00009e00ff067b82 */ /* 0x000f220000000800 */
[----:B---3--:R-:W-:Y:S01]  /*da70*/  IMAD R43, R16, 0xcc, RZ ;  /* 0x000000cc102b7824 */ /* 0x008fe200078e02ff */
[-C--:B------:R-:W-:Y:S02]  /*da80*/  LEA.HI.X.SX32 R27, R27, R73.reuse, 0x1, P4 ;  /* 0x000000491b1b7211 */ /* 0x080fe400020f0eff */
[-C--:B------:R-:W-:Y:S02]  /*da90*/  LEA.HI.X.SX32 R39, R39, R73.reuse, 0x1, P5 ;  /* 0x0000004927277211 */ /* 0x080fe400028f0eff */
[----:B------:R-:W-:Y:S01]  /*daa0*/  IADD3 R34, P6, R43, R72, RZ ;  /* 0x000000482b227210 */ /* 0x000fe20007fde0ff */
[----:B------:R3:W-:Y:S01]  /*dab0*/  STG.E.U16 desc[UR40][R26.64], R62 ;  /* 0x0000003e1a007986 */ /* 0x0007e2000c101528 */
[----:B------:R-:W4:Y:S01]  /*dac0*/  LDC R18, c[0x0][0x278] ;  /* 0x00009e00ff127b82 */ /* 0x000f220000000800 */
[----:B0-----:R-:W-:Y:S01]  /*dad0*/  IMAD R41, R4, 0xce, RZ ;  /* 0x000000ce04297824 */ /* 0x001fe200078e02ff */
[----:B------:R-:W-:Y:S01]  /*dae0*/  LEA.HI.X.SX32 R35, R35, R73, 0x1, P6 ;  /* 0x0000004923237211 */ /* 0x000fe200030f0eff */
[----:B------:R4:W-:Y:S01]  /*daf0*/  STG.E.U16 desc[UR40][R38.64], R20 ;  /* 0x0000001426007986 */ /* 0x0009e2000c101528 */
[----:B--2---:R-:W-:Y:S01]  /*db00*/  IMAD R37, R75, 0x67, RZ ;  /* 0x000000674b257824 */ /* 0x004fe200078e02ff */
[----:B------:R-:W-:-:S02]  /*db10*/  PRMT R22, R65, 0x7632, R22 ;  /* 0x0000763241167816 */ /* 0x000fc40000000016 */
[----:B------:R0:W-:Y:S01]  /*db20*/  STG.E.U16 desc[UR40][R34.64], R63 ;  /* 0x0000003f22007986 */ /* 0x0001e2000c101528 */
[----:B------:R-:W2:Y:S01]  /*db30*/  LDC R0, c[0x0][0x278] ;  /* 0x00009e00ff007b82 */ /* 0x000ea20000000800 */
[----:B-1----:R-:W-:Y:S01]  /*db40*/  IMAD R43, R8, 0xd0, RZ ;  /* 0x000000d0082b7824 */ /* 0x002fe200078e02ff */
[----:B---3--:R-:W-:-:S04]  /*db50*/  IADD3 R26, P5, R41, R72, RZ ;  /* 0x00000048291a7210 */ /* 0x008fc80007fbe0ff */
[-C--:B------:R-:W-:Y:S02]  /*db60*/  IADD3 R28, P4, R43, R72.reuse, RZ ;  /* 0x000000482b1c7210 */ /* 0x080fe40007f9e0ff */
[----:B------:R-:W1:Y:S01]  /*db70*/  LDC R10, c[0x0][0x278] ;  /* 0x00009e00ff0a7b82 */ /* 0x000e620000000800 */
[----:B----4-:R-:W-:Y:S01]  /*db80*/  IMAD R39, R6, 0xd2, RZ ;  /* 0x000000d206277824 */ /* 0x010fe200078e02ff */
[-C--:B------:R-:W-:Y:S01]  /*db90*/  LEA.HI.X.SX32 R27, R37, R73.reuse, 0x1, P5 ;  /* 0x00000049251b7211 */ /* 0x080fe200028f0eff */
[----:B0-----:R-:W-:Y:S01]  /*dba0*/  IMAD R35, R75, 0x69, RZ ;  /* 0x000000694b237824 */ /* 0x001fe200078e02ff */
[-C--:B------:R-:W-:Y:S02]  /*dbb0*/  LEA.HI.X.SX32 R29, R29, R73.reuse, 0x1, P4 ;  /* 0x000000491d1d7211 */ /* 0x080fe400020f0eff */
[----:B------:R-:W-:Y:S01]  /*dbc0*/  IADD3 R34, P5, R39, R72, RZ ;  /* 0x0000004827227210 */ /* 0x000fe20007fbe0ff */
[----:B------:R0:W-:Y:S01]  /*dbd0*/  STG.E.U16 desc[UR40][R26.64], R24 ;  /* 0x000000181a007986 */ /* 0x0001e2000c101528 */
[----:B------:R-:W3:Y:S01]  /*dbe0*/  LDC R16, c[0x0][0x278] ;  /* 0x00009e00ff107b82 */ /* 0x000ee20000000800 */
[----:B------:R-:W-:Y:S01]  /*dbf0*/  IMAD R41, R18, 0xd4, RZ ;  /* 0x000000d412297824 */ /* 0x000fe200078e02ff */
[----:B------:R-:W-:Y:S01]  /*dc00*/  LEA.HI.X.SX32 R35, R35, R73, 0x1, P5 ;  /* 0x0000004923237211 */ /* 0x000fe200028f0eff */
[----:B------:R4:W-:Y:S01]  /*dc10*/  STG.E.U16 desc[UR40][R28.64], R64 ;  /* 0x000000401c007986 */ /* 0x0009e2000c101528 */
[----:B------:R-:W-:-:S02]  /*dc20*/  PRMT R18, R64, 0x7632, R18 ;  /* 0x0000763240127816 */ /* 0x000fc40000000012 */
[-C--:B------:R-:W-:Y:S02]  /*dc30*/  IADD3 R30, P6, R41, R72.reuse, RZ ;  /* 0x00000048291e7210 */ /* 0x080fe40007fde0ff */
[----:B------:R-:W3:Y:S01]  /*dc40*/  LDC R4, c[0x0][0x278] ;  /* 0x00009e00ff047b82 */ /* 0x000ee20000000800 */
[----:B--2---:R-:W-:Y:S01]  /*dc50*/  IMAD R37, R0, 0xd6, RZ ;  /* 0x000000d600257824 */ /* 0x004fe200078e02ff */
[----:B------:R-:W-:Y:S01]  /*dc60*/  LEA.HI.X.SX32 R31, R31, R73, 0x1, P6 ;  /* 0x000000491f1f7211 */ /* 0x000fe200030f0eff */
[----:B------:R2:W-:Y:S01]  /*dc70*/  STG.E.U16 desc[UR40][R34.64], R18 ;  /* 0x0000001222007986 */ /* 0x0005e2000c101528 */
[----:B0-----:R-:W-:Y:S01]  /*dc80*/  IMAD R27, R75, 0x6b, RZ ;  /* 0x0000006b4b1b7824 */ /* 0x001fe200078e02ff */
[----:B------:R-:W-:Y:S02]  /*dc90*/  PRMT R24, R66, 0x7632, R24 ;  /* 0x0000763242187816 */ /* 0x000fe40000000018 */
[----:B------:R3:W-:Y:S01]  /*dca0*/  STG.E.U16 desc[UR40][R30.64], R65 ;  /* 0x000000411e007986 */ /* 0x0007e2000c101528 */
[----:B------:R-:W0:Y:S01]  /*dcb0*/  LDC R6, c[0x0][0x278] ;  /* 0x00009e00ff067b82 */ /* 0x000e220000000800 */
[----:B-1----:R-:W-:Y:S01]  /*dcc0*/  IMAD R39, R10, 0xd8, RZ ;  /* 0x000000d80a277824 */ /* 0x002fe200078e02ff */
[----:B------:R-:W-:Y:S01]  /*dcd0*/  IADD3 R26, P5, R37, R72, RZ ;  /* 0x00000048251a7210 */ /* 0x000fe20007fbe0ff */
[----:B----4-:R-:W-:-:S03]  /*dce0*/  IMAD R29, R75, 0x6d, RZ ;  /* 0x0000006d4b1d7824 */ /* 0x010fc600078e02ff */
[-C--:B------:R-:W-:Y:S02]  /*dcf0*/  LEA.HI.X.SX32 R27, R27, R73.reuse, 0x1, P5 ;  /* 0x000000491b1b7211 */ /* 0x080fe400028f0eff */
[----:B------:R-:W1:Y:S01]  /*dd00*/  LDC R8, c[0x0][0x278] ;  /* 0x00009e00ff087b82 */ /* 0x000e620000000800 */
[----:B--2---:R-:W-:Y:S01]  /*dd10*/  IADD3 R18, P4, R39, R72, RZ ;  /* 0x0000004827127210 */ /* 0x004fe20007f9e0ff */
[----:B---3--:R-:W-:Y:S01]  /*dd20*/  IMAD R31, R16, 0xdc, RZ ;  /* 0x000000dc101f7824 */ /* 0x008fe200078e02ff */
[----:B------:R2:W-:Y:S02]  /*dd30*/  STG.E.U16 desc[UR40][R26.64], R22 ;  /* 0x000000161a007986 */ /* 0x0005e4000c101528 */
[----:B------:R-:W-:-:S03]  /*dd40*/  LEA.HI.X.SX32 R19, R19, R73, 0x1, P4 ;  /* 0x0000004913137211 */ /* 0x000fc600020f0eff */
[----:B------:R-:W3:Y:S01]  /*dd50*/  LDC R0, c[0x0][0x278] ;  /* 0x00009e00ff007b82 */ /* 0x000ee20000000800 */
[----:B------:R-:W-:Y:S01]  /*dd60*/  IMAD R35, R4, 0xda, RZ ;  /* 0x000000da04237824 */ /* 0x000fe200078e02ff */
[-C--:B------:R-:W-:Y:S01]  /*dd70*/  IADD3 R30, P6, R31, R72.reuse, RZ ;  /* 0x000000481f1e7210 */ /* 0x080fe20007fde0ff */
[----:B------:R4:W-:Y:S03]  /*dd80*/  STG.E.U16 desc[UR40][R18.64], R66 ;  /* 0x0000004212007986 */ /* 0x0009e6000c101528 */
[----:B------:R-:W-:Y:S02]  /*dd90*/  IADD3 R28, P5, R35, R72, RZ ;  /* 0x00000048231c7210 */ /* 0x000fe40007fbe0ff */
[----:B------:R-:W3:Y:S01]  /*dda0*/  LDC R20, c[0x0][0x278] ;  /* 0x00009e00ff147b82 */ /* 0x000ee20000000800 */
[-C--:B------:R-:W-:Y:S01]  /*ddb0*/  LEA.HI.X.SX32 R31, R33, R73.reuse, 0x1, P6 ;  /* 0x00000049211f7211 */ /* 0x080fe200030f0eff */
[----:B0-----:R-:W-:Y:S01]  /*ddc0*/  IMAD R33, R6, 0xde, RZ ;  /* 0x000000de06217824 */ /* 0x001fe200078e02ff */
[----:B------:R-:W-:Y:S01]  /*ddd0*/  LEA.HI.X.SX32 R29, R29, R73, 0x1, P5 ;  /* 0x000000491d1d7211 */ /* 0x000fe200028f0eff */
[----:B--2---:R-:W-:-:S03]  /*dde0*/  IMAD R27, R75, 0x6f, RZ ;  /* 0x0000006f4b1b7824 */ /* 0x004fc600078e02ff */
[-C--:B----4-:R-:W-:Y:S01]  /*ddf0*/  IADD3 R18, P5, R33, R72.reuse, RZ ;  /* 0x0000004821127210 */ /* 0x090fe20007fbe0ff */
[----:B------:R-:W0:Y:S01]  /*de00*/  LDC R4, c[0x0][0x278] ;  /* 0x00009e00ff047b82 */ /* 0x000e220000000800 */
[----:B------:R3:W-:Y:S01]  /*de10*/  STG.E.U16 desc[UR40][R28.64], R24 ;  /* 0x000000181c007986 */ /* 0x0007e2000c101528 */
[----:B-1----:R-:W-:Y:S01]  /*de20*/  IMAD R35, R8, 0xe0, RZ ;  /* 0x000000e008237824 */ /* 0x002fe200078e02ff */
[-C--:B------:R-:W-:Y:S01]  /*de30*/  LEA.HI.X.SX32 R19, R27, R73.reuse, 0x1, P5 ;  /* 0x000000491b137211 */ /* 0x080fe200028f0eff */
[----:B------:R-:W-:Y:S01]  /*de40*/  IMAD R27, R75, 0x71, RZ ;  /* 0x000000714b1b7824 */ /* 0x000fe200078e02ff */
[----:B------:R-:W-:Y:S02]  /*de50*/  STG.E.U16 desc[UR40][R30.64], R67 ;  /* 0x000000431e007986 */ /* 0x000fe4000c101528 */
[----:B------:R-:W-:Y:S01]  /*de60*/  IADD3 R22, P4, R35, R72, RZ ;  /* 0x0000004823167210 */ /* 0x000fe20007f9e0ff */
[----:B------:R-:W1:Y:S01]  /*de70*/  LDC R10, c[0x0][0x278] ;  /* 0x00009e00ff0a7b82 */ /* 0x000e620000000800 */
[----:B------:R2:W-:Y:S02]  /*de80*/  STG.E.U16 desc[UR40][R18.64], R32 ;  /* 0x0000002012007986 */ /* 0x0005e4000c101528 */
[----:B------:R-:W-:Y:S01]  /*de90*/  LEA.HI.X.SX32 R23, R23, R73, 0x1, P4 ;  /* 0x0000004917177211 */ /* 0x000fe200020f0eff */
[----:B---3--:R-:W-:-:S04]  /*dea0*/  IMAD R29, R0, 0xe2, RZ ;  /* 0x000000e2001d7824 */ /* 0x008fc800078e02ff */
[----:B------:R-:W3:Y:S01]  /*deb0*/  LDC R6, c[0x0][0x278] ;  /* 0x00009e00ff067b82 */ /* 0x000ee20000000800 */
[----:B------:R-:W-:Y:S01]  /*dec0*/  IMAD R33, R20, 0xe4, RZ ;  /* 0x000000e414217824 */ /* 0x000fe200078e02ff */
[-C--:B------:R-:W-:Y:S01]  /*ded0*/  IADD3 R26, P5, R29, R72.reuse, RZ ;  /* 0x000000481d1a7210 */ /* 0x080fe20007fbe0ff */
[----:B------:R4:W-:Y:S01]  /*dee0*/  STG.E.U16 desc[UR40][R22.64], R68 ;  /* 0x0000004416007986 */ /* 0x0009e2000c101528 */
[----:B------:R-:W-:Y:S01]  /*def0*/  PRMT R20, R68, 0x7632, R20 ;  /* 0x0000763244147816 */ /* 0x000fe20000000014 */
[----:B--2---:R-:W-:Y:S01]  /*df00*/  IMAD R19, R75, 0x73, RZ ;  /* 0x000000734b137824 */ /* 0x004fe200078e02ff */
[----:B------:R-:W-:Y:S02]  /*df10*/  IADD3 R24, P6, R33, R72, RZ ;  /* 0x0000004821187210 */ /* 0x000fe40007fde0ff */
[----:B------:R-:W2:Y:S01]  /*df20*/  LDC R16, c[0x0][0x278] ;  /* 0x00009e00ff107b82 */ /* 0x000ea20000000800 */
[-C--:B------:R-:W-:Y:S01]  /*df30*/  LEA.HI.X.SX32 R27, R27, R73.reuse, 0x1, P5 ;  /* 0x000000491b1b7211 */ /* 0x080fe200028f0eff */
[----:B0-----:R-:W-:Y:S01]  /*df40*/  IMAD R29, R4, 0xe6, RZ ;  /* 0x000000e6041d7824 */ /* 0x001fe200078e02ff */
[----:B------:R-:W-:-:S02]  /*df50*/  LEA.HI.X.SX32 R25, R25, R73, 0x1, P6 ;  /* 0x0000004919197211 */ /* 0x000fc400030f0eff */
[----:B------:R-:W-:Y:S01]  /*df60*/  PRMT R30, R69, 0x7632, R30 ;  /* 0x00007632451e7816 */ /* 0x000fe2000000001e */
[----:B------:R-:W-:Y:S01]  /*df70*/  STG.E.U16 desc[UR40][R26.64], R20 ;  /* 0x000000141a007986 */ /* 0x000fe2000c101528 */
[-C--:B------:R-:W-:Y:S01]  /*df80*/  IADD3 R18, P5, R29, R72.reuse, RZ ;  /* 0x000000481d127210 */ /* 0x080fe20007fbe0ff */
[----:B------:R-:W0:Y:S01]  /*df90*/  LDC R0, c[0x0][0x278] ;  /* 0x00009e00ff007b82 */ /* 0x000e220000000800 */
[----:B-1----:R-:W-:Y:S01]  /*dfa0*/  IMAD R31, R10, 0xe8, RZ ;  /* 0x000000e80a1f7824 */ /* 0x002fe200078e02ff */
[----:B------:R-:W-:Y:S01]  /*dfb0*/  STG.E.U16 desc[UR40][R24.64], R69 ;  /* 0x0000004518007986 */ /* 0x000fe2000c101528 */
[-C--:B------:R-:W-:Y:S01]  /*dfc0*/  LEA.HI.X.SX32 R19, R19, R73.reuse, 0x1, P5 ;  /* 0x0000004913137211 */ /* 0x080fe200028f0eff */
[----:B----4-:R-:W-:Y:S01]  /*dfd0*/  IMAD R23, R75, 0x75, RZ ;  /* 0x000000754b177824 */ /* 0x010fe200078e02ff */
[----:B------:R-:W-:Y:S01]  /*dfe0*/  PRMT R10, R70, 0x7632, R10 ;  /* 0x00007632460a7816 */ /* 0x000fe2000000000a */
[----:B------:R1:W4:Y:S01]  /*dff0*/  LDS.128 R24, [R15] ;  /* 0x000000000f187984 */ /* 0x0003220000000c00 */
[----:B------:R-:W-:Y:S01]  /*e000*/  PRMT R32, R71, 0x7632, R32 ;  /* 0x0000763247207816 */ /* 0x000fe20000000020 */
[----:B------:R-:W4:Y:S01]  /*e010*/  LDC R4, c[0x0][0x278] ;  /* 0x00009e00ff047b82 */ /* 0x000f220000000800 */
[----:B---3--:R-:W-:Y:S01]  /*e020*/  IMAD R33, R6, 0xea, RZ ;  /* 0x000000ea06217824 */ /* 0x008fe200078e02ff */
[-C--:B------:R-:W-:Y:S01]  /*e030*/  IADD3 R6, P4, R31, R72.reuse, RZ ;  /* 0x000000481f067210 */ /* 0x080fe20007f9e0ff */
[----:B------:R3:W-:Y:S03]  /*e040*/  STG.E.U16 desc[UR40][R18.64], R30 ;  /* 0x0000001e12007986 */ /* 0x0007e6000c101528 */
[----:B------:R-:W-:Y:S01]  /*e050*/  IADD3 R22, P5, R33, R72, RZ ;  /* 0x0000004821167210 */ /* 0x000fe20007fbe0ff */
[----:B-1----:R-:W-:Y:S01]  /*e060*/  IMAD R15, R75, 0x77, RZ ;  /* 0x000000774b0f7824 */ /* 0x002fe200078e02ff */
[----:B------:R-:W1:Y:S01]  /*e070*/  LDC R8, c[0x0][0x278] ;  /* 0x00009e00ff087b82 */ /* 0x000e620000000800 */
[----:B--2---:R-:W-:Y:S01]  /*e080*/  IMAD R29, R16, 0xec, RZ ;  /* 0x000000ec101d7824 */ /* 0x004fe200078e02ff */
[----:B------:R-:W-:-:S02]  /*e090*/  LEA.HI.X.SX32 R7, R7, R73, 0x1, P4 ;  /* 0x0000004907077211 */ /* 0x000fc400020f0eff */
[-C--:B------:R-:W-:Y:S02]  /*e0a0*/  LEA.HI.X.SX32 R23, R23, R73.reuse, 0x1, P5 ;  /* 0x0000004917177211 */ /* 0x080fe400028f0eff */
[-C--:B------:R-:W-:Y:S01]  /*e0b0*/  IADD3 R20, P6, R29, R72.reuse, RZ ;  /* 0x000000481d147210 */ /* 0x080fe20007fde0ff */
[----:B------:R-:W-:Y:S01]  /*e0c0*/  STG.E.U16 desc[UR40][R6.64], R70 ;  /* 0x0000004606007986 */ /* 0x000fe2000c101528 */
[----:B------:R-:W2:Y:S01]  /*e0d0*/  LDC R28, c[0x0][0x278] ;  /* 0x00009e00ff1c7b82 */ /* 0x000ea20000000800 */
[----:B0-----:R-:W-:Y:S01]  /*e0e0*/  IMAD R31, R0, 0xee, RZ ;  /* 0x000000ee001f7824 */ /* 0x001fe200078e02ff */
[----:B------:R-:W-:Y:S01]  /*e0f0*/  LEA.HI.X.SX32 R21, R21, R73, 0x1, P6 ;  /* 0x0000004915157211 */ /* 0x000fe200030f0eff */
[----:B------:R-:W-:Y:S03]  /*e100*/  STG.E.U16 desc[UR40][R22.64], R10 ;  /* 0x0000000a16007986 */ /* 0x000fe6000c101528 */
[----:B---3--:R-:W-:Y:S01]  /*e110*/  IADD3 R18, P4, R31, R72, RZ ;  /* 0x000000481f127210 */ /* 0x008fe20007f9e0ff */
[----:B------:R4:W-:Y:S01]  /*e120*/  STG.E.U16 desc[UR40][R20.64], R71 ;  /* 0x0000004714007986 */ /* 0x0009e2000c101528 */
[----:B------:R-:W0:Y:S08]  /*e130*/  LDC R16, c[0x0][0x278] ;  /* 0x00009e00ff107b82 */ /* 0x000e300000000800 */
[----:B------:R-:W3:Y:S01]  /*e140*/  LDC R0, c[0x0][0x278] ;  /* 0x00009e00ff007b82 */ /* 0x000ee20000000800 */
[----:B-1----:R-:W-:-:S02]  /*e150*/  IMAD R19, R8, 0xf0, RZ ;  /* 0x000000f008137824 */ /* 0x002fc400078e02ff */
[----:B----4-:R-:W-:-:S03]  /*e160*/  IMAD R21, R4, 0xf4, RZ ;  /* 0x000000f404157824 */ /* 0x010fc600078e02ff */
[----:B------:R-:W-:Y:S02]  /*e170*/  IADD3 R6, P5, R19, R72, RZ ;  /* 0x0000004813067210 */ /* 0x000fe40007fbe0ff */
[----:B------:R-:W1:Y:S01]  /*e180*/  LDC R29, c[0x0][0x278] ;  /* 0x00009e00ff1d7b82 */ /* 0x000e620000000800 */
[----:B--2---:R-:W-:Y:S01]  /*e190*/  IMAD R7, R28, 0xf2, RZ ;  /* 0x000000f21c077824 */ /* 0x004fe200078e02ff */
[----:B------:R-:W-:Y:S01]  /*e1a0*/  LEA.HI.X.SX32 R19, R15, R73, 0x1, P4 ;  /* 0x000000490f137211 */ /* 0x000fe200020f0eff */
[----:B------:R-:W-:-:S03]  /*e1b0*/  IMAD R15, R75, 0x79, RZ ;  /* 0x000000794b0f7824 */ /* 0x000fc600078e02ff */
[-C--:B------:R-:W-:Y:S01]  /*e1c0*/  IADD3 R10, P4, R7, R72.reuse, RZ ;  /* 0x00000048070a7210 */ /* 0x080fe20007f9e0ff */
[----:B------:R2:W-:Y:S01]  /*e1d0*/  STG.E.U16 desc[UR40][R18.64], R32 ;  /* 0x0000002012007986 */ /* 0x0005e2000c101528 */
[----:B------:R-:W4:Y:S01]  /*e1e0*/  LDC R30, c[0x0][0x278] ;  /* 0x00009e00ff1e7b82 */ /* 0x000f220000000800 */
[-C--:B------:R-:W-:Y:S02]  /*e1f0*/  LEA.HI.X.SX32 R7, R11, R73.reuse, 0x1, P5 ;  /* 0x000000490b077211 */ /* 0x080fe400028f0eff */
[----:B------:R-:W-:Y:S01]  /*e200*/  IADD3 R8, P5, R21, R72, RZ ;  /* 0x0000004815087210 */ /* 0x000fe20007fbe0ff */
[----:B0-----:R-:W-:Y:S01]  /*e210*/  IMAD R21, R16, 0xf6, RZ ;  /* 0x000000f610157824 */ /* 0x001fe200078e02ff */
[-C--:B------:R-:W-:Y:S01]  /*e220*/  LEA.HI.X.SX32 R11, R15, R73.reuse, 0x1, P4 ;  /* 0x000000490f0b7211 */ /* 0x080fe200020f0eff */
[----:B------:R-:W-:Y:S01]  /*e230*/  IMAD R15, R75, 0x7b, RZ ;  /* 0x0000007b4b0f7824 */ /* 0x000fe200078e02ff */
[----:B------:R0:W-:Y:S01]  /*e240*/  STG.E.U16 desc[UR40][R6.64], R24 ;  /* 0x0000001806007986 */ /* 0x0001e2000c101528 */
[----:B------:R-:W4:Y:S01]  /*e250*/  LDC R4, c[0x0][0x278] ;  /* 0x00009e00ff047b82 */ /* 0x000f220000000800 */
[----:B---3--:R-:W-:Y:S01]  /*e260*/  IMAD R23, R0, 0xf8, RZ ;  /* 0x000000f800177824 */ /* 0x008fe200078e02ff */
[----:B------:R-:W-:-:S02]  /*e270*/  LEA.HI.X.SX32 R9, R9, R73, 0x1, P5 ;  /* 0x0000004909097211 */ /* 0x000fc400028f0eff */
[----:B--2---:R-:W-:Y:S02]  /*e280*/  PRMT R19, R24, 0x7632, R19 ;  /* 0x0000763218137816 */ /* 0x004fe40000000013 */
[-C--:B------:R-:W-:Y:S01]  /*e290*/  IADD3 R18, P4, R21, R72.reuse, RZ ;  /* 0x0000004815127210 */ /* 0x080fe20007f9e0ff */
[----:B-1----:R-:W-:Y:S02]  /*e2a0*/  IMAD R29, R29, 0xfa, RZ ;  /* 0x000000fa1d1d7824 */ /* 0x002fe400078e02ff */
[----:B------:R1:W-:Y:S01]  /*e2b0*/  STG.E.U16 desc[UR40][R10.64], R19 ;  /* 0x000000130a007986 */ /* 0x0003e2000c101528 */
[----:B------:R-:W-:Y:S02]  /*e2c0*/  FSEL R0, R87, -INF , P0 ;  /* 0xff80000057007808 */ /* 0x000fe40000000000 */
[----:B0-----:R-:W-:Y:S01]  /*e2d0*/  IADD3 R6, P5, R23, R72, RZ ;  /* 0x0000004817067210 */ /* 0x001fe20007fbe0ff */
[----:B------:R0:W-:Y:S03]  /*e2e0*/  STG.E.U16 desc[UR40][R8.64], R25 ;  /* 0x0000001908007986 */ /* 0x0001e6000c101528 */
[----:B------:R-:W-:-:S02]  /*e2f0*/  LEA.HI.X.SX32 R7, R3, R73, 0x1, P5 ;  /* 0x0000004903077211 */ /* 0x000fc400028f0eff */
[-C--:B-1----:R-:W-:Y:S01]  /*e300*/  LEA.HI.X.SX32 R19, R15, R73.reuse, 0x1, P4 ;  /* 0x000000490f137211 */ /* 0x082fe200020f0eff */
[----:B----4-:R-:W-:Y:S01]  /*e310*/  IMAD R11, R30, 0xfc, RZ ;  /* 0x000000fc1e0b7824 */ /* 0x010fe200078e02ff */
[-C--:B------:R-:W-:Y:S01]  /*e320*/  IADD3 R10, P4, R29, R72.reuse, RZ ;  /* 0x000000481d0a7210 */ /* 0x080fe20007f9e0ff */
[----:B------:R-:W-:Y:S01]  /*e330*/  IMAD R15, R75, 0x7d, RZ ;  /* 0x0000007d4b0f7824 */ /* 0x000fe200078e02ff */
[----:B0-----:R-:W-:Y:S01]  /*e340*/  PRMT R9, R25, 0x7632, R9 ;  /* 0x0000763219097816 */ /* 0x001fe20000000009 */
[----:B------:R-:W-:Y:S01]  /*e350*/  IMAD R3, R4, 0xfe, RZ ;  /* 0x000000fe04037824 */ /* 0x000fe200078e02ff */
[----:B------:R-:W-:Y:S01]  /*e360*/  IADD3 R8, P5, R11, R72, RZ ;  /* 0x000000480b087210 */ /* 0x000fe20007fbe0ff */
[----:B------:R-:W-:Y:S01]  /*e370*/  IMAD R75, R75, 0x7f, RZ ;  /* 0x0000007f4b4b7824 */ /* 0x000fe200078e02ff */
[----:B------:R-:W-:Y:S01]  /*e380*/  LEA.HI.X.SX32 R11, R15, R73, 0x1, P4 ;  /* 0x000000490f0b7211 */ /* 0x000fe200020f0eff */
[----:B------:R0:W-:Y:S01]  /*e390*/  STG.E.U16 desc[UR40][R18.64], R9 ;  /* 0x0000000912007986 */ /* 0x0001e2000c101528 */
[----:B------:R-:W-:-:S02]  /*e3a0*/  PRMT R15, R26, 0x7632, R15 ;  /* 0x000076321a0f7816 */ /* 0x000fc4000000000f */
[----:B------:R-:W-:Y:S01]  /*e3b0*/  IADD3 R16, P4, R3, R72, RZ ;  /* 0x0000004803107210 */ /* 0x000fe20007f9e0ff */
[----:B------:R-:W-:Y:S01]  /*e3c0*/  STG.E.U16 desc[UR40][R6.64], R26 ;  /* 0x0000001a06007986 */ /* 0x000fe2000c101528 */
[----:B------:R-:W-:Y:S02]  /*e3d0*/  FSEL R3, R86, -INF , P3 ;  /* 0xff80000056037808 */ /* 0x000fe40001800000 */
[----:B------:R-:W-:Y:S01]  /*e3e0*/  SHF.L.U32 R4, R224, 0x1, RZ ;  /* 0x00000001e0047819 */ /* 0x000fe200000006ff */
[----:B------:R1:W-:Y:S02]  /*e3f0*/  STG.E.U16 desc[UR40][R10.64], R15 ;  /* 0x0000000f0a007986 */ /* 0x0003e4000c101528 */
[----:B------:R-:W-:Y:S01]  /*e400*/  FFMA R14, R3, 0.69314718246459960938, R14 ;  /* 0x3f317218030e7823 */ /* 0x000fe2000000000e */
[----:B------:R-:W-:Y:S02]  /*e410*/  LOP3.LUT R3, R4, 0x1f8, RZ, 0xc0, !PT ;  /* 0x000001f804037812 */ /* 0x000fe400078ec0ff */
[----:B0-----:R-:W-:-:S02]  /*e420*/  LEA.HI.X.SX32 R9, R17, R73, 0x1, P5 ;  /* 0x0000004911097211 */ /* 0x001fc400028f0eff */
[----:B------:R-:W-:-:S03]  /*e430*/  LEA.HI.X.SX32 R17, R75, R73, 0x1, P4 ;  /* 0x000000494b117211 */ /* 0x000fc600020f0eff */
[----:B------:R0:W-:Y:S01]  /*e440*/  STG.E.U16 desc[UR40][R8.64], R27 ;  /* 0x0000001b08007986 */ /* 0x0001e2000c101528 */
[----:B-1----:R-:W-:Y:S01]  /*e450*/  PRMT R11, R27, 0x7632, R11 ;  /* 0x000076321b0b7816 */ /* 0x002fe2000000000b */
[----:B------:R-:W-:Y:S01]  /*e460*/  FFMA R15, R82, 0.69314718246459960938, R13 ;  /* 0x3f317218520f7823 */ /* 0x000fe2000000000d */
[----:B------:R-:W-:Y:S01]  /*e470*/  FFMA R13, R0, 0.69314718246459960938, R5 ;  /* 0x3f317218000d7823 */ /* 0x000fe20000000005 */
[C---:B------:R-:W-:Y:S01]  /*e480*/  SHF.L.U32 R5, R222.reuse, 0x2, RZ ;  /* 0x00000002de057819 */ /* 0x040fe200000006ff */
[----:B------:R-:W-:Y:S01]  /*e490*/  IMAD.HI R0, R222, 0x4, RZ ;  /* 0x00000004de007827 */ /* 0x000fe200078e02ff */
[----:B------:R-:W-:Y:S01]  /*e4a0*/  STG.E.U16 desc[UR40][R16.64], R11 ;  /* 0x0000000b10007986 */ /* 0x000fe2000c101528 */
[----:B------:R-:W-:Y:S08]  /*e4b0*/  BAR.SYNC.DEFER_BLOCKING 0x0 ;  /* 0x0000000000007b1d */ /* 0x000ff00000010000 */
[----:B0-----:R-:W0:Y:S01]  /*e4c0*/  LDC.64 R8, c[0x0][0x230] ;  /* 0x00008c00ff087b82 */ /* 0x001e220000000a00 */
[----:B------:R-:W-:Y:S04]  /*e4d0*/  STS.64 [R3+UR7], R14 ;  /* 0x0000000e03007988 */ /* 0x000fe80008000a07 */
[----:B------:R-:W-:Y:S03]  /*e4e0*/  STS.64 [R3+UR7+0x200], R12 ;  /* 0x0002000c03007988 */ /* 0x000fe60008000a07 */
[----:B------:R-:W-:Y:S01]  /*e4f0*/  BAR.SYNC.DEFER_BLOCKING 0x0 ;  /* 0x0000000000007b1d */ /* 0x000fe20000010000 */
[----:B0-----:R-:W-:-:S04]  /*e500*/  IADD3 R4, P0, P1, R5, UR6, R8 ;  /* 0x0000000605047c10 */ /* 0x001fc8000f91e008 */
[----:B------:R-:W-:Y:S01]  /*e510*/  IADD3.X R5, R0, UR5, R9, P0, P1 ;  /* 0x0000000500057c10 */ /* 0x000fe200087e2409 */
[----:B------:R-:W0:Y:S04]  /*e520*/  LDS R7, [R2] ;  /* 0x0000000002077984 */ /* 0x000e280000000800 */
[----:B0-----:R-:W-:Y:S01]  /*e530*/  STG.E desc[UR40][R4.64], R7 ;  /* 0x0000000704007986 */ /* 0x001fe2000c101928 */
[----:B------:R-:W-:Y:S05]  /*e540*/  EXIT ;  /* 0x000000000000794d */ /* 0x000fea0003800000 */
.L_x_2:
[----:B------:R-:W-:-:S00]  /*e550*/  BRA `(.L_x_2) ;  /* 0xfffffffc00fc7947 */ /* 0x000fc0000383ffff */
[----:B------:R-:W-:-:S00]  /*e560*/  NOP ;  /* 0x0000000000007918 */ /* 0x000fc00000000000 */
        /* <DEDUP_REMOVED lines=9> */
.L_x_3:


//--------------------- .nv.global.init           --------------------------
	.section	.nv.global.init,"aw",@progbits
.nv.global.init:
	.type		_$_str,@object
	.size		_$_str,(.L_0 - _$_str)
_$_str:
        /*0000*/ 	.byte	0x5f, 0x5f, 0x43, 0x55, 0x44, 0x41, 0x5f, 0x46, 0x54, 0x5a, 0x00
.L_0:


//--------------------- .nv.shared.attn_fwd       --------------------------
	.section	.nv.shared.attn_fwd,"aw",@nobits
	.sectionflags	@""
	.align	16
	.zero		1024


//--------------------- .nv.shared.reserved.0     --------------------------
	.section	.nv.shared.reserved.0,"aw",@nobits
	.weak		__nv_reservedSMEM_offset_0_alias
	.size		__nv_reservedSMEM_offset_0_alias, 0, 0
	.other		__nv_reservedSMEM_offset_0_alias,@"STO_CUDA_RESERVED_SHARED STV_DEFAULT"
__nv_reservedSMEM_offset_0_alias:
	.zero		0


//--------------------- .nv.constant0.attn_fwd    --------------------------
	.section	.nv.constant0.attn_fwd,"a",@progbits
	.sectionflags	@""
	.align	4
.nv.constant0.attn_fwd:
	.zero		664


//--------------------- SYMBOLS --------------------------

	.type		.nv.reservedSmem.offset0,@object
	.size		.nv.reservedSmem.offset0,0x4
